// auto-generated by cutlass_sweep.gemm — config: {"arch": "sm_90", "cluster_m": 2, "cluster_n": 2, "dtype": "e5m2", "stages": 3, "tile_k": 32, "tile_m": 256, "tile_n": 128}
#include "cutlass/cutlass.h"
#include "cutlass/gemm/collective/collective_builder.hpp"
#include "cutlass/gemm/device/gemm_universal_adapter.h"
#include "cutlass/gemm/kernel/gemm_universal.hpp"
#include "cutlass/epilogue/collective/collective_builder.hpp"

using ElemA = cutlass::float_e5m2_t;
using ElemB = cutlass::float_e5m2_t;
using ElemCD = cutlass::float_e5m2_t;
using Acc  = float;
using TileShape    = cute::Shape<cute::_256, cute::_128, cute::_32>;
using ClusterShape = cute::Shape<cute::_2, cute::_2, cute::_1>;

using CollectiveEpilogue = typename cutlass::epilogue::collective::CollectiveBuilder<
    cutlass::arch::Sm90, cutlass::arch::OpClassTensorOp,
    TileShape, ClusterShape,
    cutlass::epilogue::collective::EpilogueTileAuto,
    Acc, Acc,
    ElemCD, cutlass::layout::RowMajor, 128 / cutlass::sizeof_bits<ElemCD>::value,
    ElemCD, cutlass::layout::RowMajor, 128 / cutlass::sizeof_bits<ElemCD>::value,
    cutlass::epilogue::collective::EpilogueScheduleAuto
  >::CollectiveOp;

using CollectiveMainloop = typename cutlass::gemm::collective::CollectiveBuilder<
    cutlass::arch::Sm90, cutlass::arch::OpClassTensorOp,
    ElemA, cutlass::layout::RowMajor, 128 / cutlass::sizeof_bits<ElemA>::value,
    ElemB, cutlass::layout::ColumnMajor, 128 / cutlass::sizeof_bits<ElemB>::value,
    Acc,
    TileShape, ClusterShape,
    cutlass::gemm::collective::StageCount<3>,
    cutlass::gemm::collective::KernelScheduleAuto
  >::CollectiveOp;

using GemmKernel = cutlass::gemm::kernel::GemmUniversal<
    cute::Shape<int,int,int,int>,
    CollectiveMainloop,
    CollectiveEpilogue
>;
using Gemm = cutlass::gemm::device::GemmUniversalAdapter<GemmKernel>;

// Force the device kernel symbol into the cubin without needing a host main.
auto* _anchor = &cutlass::device_kernel<GemmKernel>;


// ===== COMPILED SASS (sm_90a) =====

	.target	sm_90a

	.elftype	@"ET_EXEC"


//--------------------- .note.nv.tkinfo           --------------------------
	.section	.note.nv.tkinfo,"",@"SHT_NOTE"
	.sectionflags	@"SHF_NOTE_NV_TKINFO"
	.tkinfo
        /*0018*/ 	.word	0x00000002
        /*0030*/ 	.string	""
        /*0030*/ 	.string	"ptxas"
        /*0030*/ 	.string	"Cuda compilation tools, release 13.0, V13.0.88"
        /*0030*/ 	.string	"Build cuda_13.0.r13.0/compiler.36424714_0"
        /*0030*/ 	.string	"-arch sm_90a -m 64 "



//--------------------- .note.nv.cuinfo           --------------------------
	.section	.note.nv.cuinfo,"",@"SHT_NOTE"
	.sectionflags	@"SHF_NOTE_NV_CUINFO"
        /*0018*/ 	.short	0x0002
        /*001a*/ 	.short	0x005a
        /*001c*/ 	.short	0x0082
	.zero		2


//--------------------- .nv.info                  --------------------------
	.section	.nv.info,"",@"SHT_CUDA_INFO"
	.align	4


	//----- nvinfo : EIATTR_REGCOUNT
	.align		4
        /*0000*/ 	.byte	0x04, 0x2f
        /*0002*/ 	.short	(.L_12 - .L_11)
	.align		4
.L_11:
        /*0004*/ 	.word	index@(_ZN7cutlass13device_kernelINS_4gemm6kernel13GemmUniversalIN4cute5tupleIJiiiiEEENS1_10collective13CollectiveMmaINS1_37MainloopSm90TmaGmmaWarpSpecializedFP8ILi3ENS5_IJNS4_1CILi2EEESB_NSA_ILi1EEEEEENS1_35KernelTmaWarpSpecializedCooperativeEEENS5_IJNSA_ILi256EEENSA_ILi128EEENSA_ILi32EEEEEENS_12float_e5m2_tENS5_IJlSC_lEEESK_SL_NS4_8TiledMMAINS4_8MMA_AtomIJNS4_4SM904GMMA31MMA_64x128x32_F32E5M2E5M2_SS_TNILNSP_7ScaleInE1ELSR_1EEEEEENS4_6LayoutINS5_IJSB_SC_SC_EEENS5_IJSC_NSA_ILi0EEESW_EEEEENS5_IJNS4_10UnderscoreESZ_SZ_EEEEENS4_23SM90_TMA_LOAD_MULTICASTENS4_14ComposedLayoutINS4_7SwizzleILi1ELi4ELi3EEENS4_18smem_ptr_flag_bitsILi8EEENSU_INS5_IJNSA_ILi8EEESI_EEENS5_IJSI_SC_EEEEEEEvNS4_8identityES12_S1C_vS1D_EENS_8epilogue10collective6detail29Sm90TmaWarpSpecializedAdapterINS1G_15DefaultEpilogueISK_SL_SL_NS1F_6thread17LinearCombinationISK_Li1EffLNS1K_9ScaleType4KindE0ELNS_15FloatRoundStyleE2ESK_EENS1_15EpilogueDefaultEEEEEvvEEEEvNT_6ParamsE)
        /*0008*/ 	.word	0x000000a8


	//----- nvinfo : EIATTR_FRAME_SIZE
	.align		4
.L_12:
        /*000c*/ 	.byte	0x04, 0x11
        /*000e*/ 	.short	(.L_14 - .L_13)
	.align		4
.L_13:
        /*0010*/ 	.word	index@(_ZN7cutlass13device_kernelINS_4gemm6kernel13GemmUniversalIN4cute5tupleIJiiiiEEENS1_10collective13CollectiveMmaINS1_37MainloopSm90TmaGmmaWarpSpecializedFP8ILi3ENS5_IJNS4_1CILi2EEESB_NSA_ILi1EEEEEENS1_35KernelTmaWarpSpecializedCooperativeEEENS5_IJNSA_ILi256EEENSA_ILi128EEENSA_ILi32EEEEEENS_12float_e5m2_tENS5_IJlSC_lEEESK_SL_NS4_8TiledMMAINS4_8MMA_AtomIJNS4_4SM904GMMA31MMA_64x128x32_F32E5M2E5M2_SS_TNILNSP_7ScaleInE1ELSR_1EEEEEENS4_6LayoutINS5_IJSB_SC_SC_EEENS5_IJSC_NSA_ILi0EEESW_EEEEENS5_IJNS4_10UnderscoreESZ_SZ_EEEEENS4_23SM90_TMA_LOAD_MULTICASTENS4_14ComposedLayoutINS4_7SwizzleILi1ELi4ELi3EEENS4_18smem_ptr_flag_bitsILi8EEENSU_INS5_IJNSA_ILi8EEESI_EEENS5_IJSI_SC_EEEEEEEvNS4_8identityES12_S1C_vS1D_EENS_8epilogue10collective6detail29Sm90TmaWarpSpecializedAdapterINS1G_15DefaultEpilogueISK_SL_SL_NS1F_6thread17LinearCombinationISK_Li1EffLNS1K_9ScaleType4KindE0ELNS_15FloatRoundStyleE2ESK_EENS1_15EpilogueDefaultEEEEEvvEEEEvNT_6ParamsE)
        /*0014*/ 	.word	0x00000108


	//----- nvinfo : EIATTR_MIN_STACK_SIZE
	.align		4
.L_14:
        /*0018*/ 	.byte	0x04, 0x12
        /*001a*/ 	.short	(.L_16 - .L_15)
	.align		4
.L_15:
        /*001c*/ 	.word	index@(_ZN7cutlass13device_kernelINS_4gemm6kernel13GemmUniversalIN4cute5tupleIJiiiiEEENS1_10collective13CollectiveMmaINS1_37MainloopSm90TmaGmmaWarpSpecializedFP8ILi3ENS5_IJNS4_1CILi2EEESB_NSA_ILi1EEEEEENS1_35KernelTmaWarpSpecializedCooperativeEEENS5_IJNSA_ILi256EEENSA_ILi128EEENSA_ILi32EEEEEENS_12float_e5m2_tENS5_IJlSC_lEEESK_SL_NS4_8TiledMMAINS4_8MMA_AtomIJNS4_4SM904GMMA31MMA_64x128x32_F32E5M2E5M2_SS_TNILNSP_7ScaleInE1ELSR_1EEEEEENS4_6LayoutINS5_IJSB_SC_SC_EEENS5_IJSC_NSA_ILi0EEESW_EEEEENS5_IJNS4_10UnderscoreESZ_SZ_EEEEENS4_23SM90_TMA_LOAD_MULTICASTENS4_14ComposedLayoutINS4_7SwizzleILi1ELi4ELi3EEENS4_18smem_ptr_flag_bitsILi8EEENSU_INS5_IJNSA_ILi8EEESI_EEENS5_IJSI_SC_EEEEEEEvNS4_8identityES12_S1C_vS1D_EENS_8epilogue10collective6detail29Sm90TmaWarpSpecializedAdapterINS1G_15DefaultEpilogueISK_SL_SL_NS1F_6thread17LinearCombinationISK_Li1EffLNS1K_9ScaleType4KindE0ELNS_15FloatRoundStyleE2ESK_EENS1_15EpilogueDefaultEEEEEvvEEEEvNT_6ParamsE)
        /*0020*/ 	.word	0x00000108
.L_16:


//--------------------- .nv.compat                --------------------------
	.section	.nv.compat,"",@"SHT_CUDA_COMPAT_INFO"
	.align	4
        /*0000*/ 	.byte	0x02, 0x09, 0x01, 0x00, 0x02, 0x02, 0x04, 0x00, 0x02, 0x05, 0x05, 0x00, 0x03, 0x07, 0x01, 0x01
        /*0010*/ 	.byte	0x02, 0x03, 0x01, 0x00, 0x02, 0x06, 0x01, 0x00, 0x04, 0x0b, 0x08, 0x00, 0x00, 0x00, 0x00, 0x00
        /*0020*/ 	.byte	0x00, 0x00, 0x00, 0x00


//--------------------- .nv.info._ZN7cutlass13device_kernelINS_4gemm6kernel13GemmUniversalIN4cute5tupleIJiiiiEEENS1_10collective13CollectiveMmaINS1_37MainloopSm90TmaGmmaWarpSpecializedFP8ILi3ENS5_IJNS4_1CILi2EEESB_NSA_ILi1EEEEEENS1_35KernelTmaWarpSpecializedCooperativeEEENS5_IJNSA_ILi256EEENSA_ILi128EEENSA_ILi32EEEEEENS_12float_e5m2_tENS5_IJlSC_lEEESK_SL_NS4_8TiledMMAINS4_8MMA_AtomIJNS4_4SM904GMMA31MMA_64x128x32_F32E5M2E5M2_SS_TNILNSP_7ScaleInE1ELSR_1EEEEEENS4_6LayoutINS5_IJSB_SC_SC_EEENS5_IJSC_NSA_ILi0EEESW_EEEEENS5_IJNS4_10UnderscoreESZ_SZ_EEEEENS4_23SM90_TMA_LOAD_MULTICASTENS4_14ComposedLayoutINS4_7SwizzleILi1ELi4ELi3EEENS4_18smem_ptr_flag_bitsILi8EEENSU_INS5_IJNSA_ILi8EEESI_EEENS5_IJSI_SC_EEEEEEEvNS4_8identityES12_S1C_vS1D_EENS_8epilogue10collective6detail29Sm90TmaWarpSpecializedAdapterINS1G_15DefaultEpilogueISK_SL_SL_NS1F_6thread17LinearCombinationISK_Li1EffLNS1K_9ScaleType4KindE0ELNS_15FloatRoundStyleE2ESK_EENS1_15EpilogueDefaultEEEEEvvEEEEvNT_6ParamsE --------------------------
	.section	.nv.info._ZN7cutlass13device_kernelINS_4gemm6kernel13GemmUniversalIN4cute5tupleIJiiiiEEENS1_10collective13CollectiveMmaINS1_37MainloopSm90TmaGmmaWarpSpecializedFP8ILi3ENS5_IJNS4_1CILi2EEESB_NSA_ILi1EEEEEENS1_35KernelTmaWarpSpecializedCooperativeEEENS5_IJNSA_ILi256EEENSA_ILi128EEENSA_ILi32EEEEEENS_12float_e5m2_tENS5_IJlSC_lEEESK_SL_NS4_8TiledMMAINS4_8MMA_AtomIJNS4_4SM904GMMA31MMA_64x128x32_F32E5M2E5M2_SS_TNILNSP_7ScaleInE1ELSR_1EEEEEENS4_6LayoutINS5_IJSB_SC_SC_EEENS5_IJSC_NSA_ILi0EEESW_EEEEENS5_IJNS4_10UnderscoreESZ_SZ_EEEEENS4_23SM90_TMA_LOAD_MULTICASTENS4_14ComposedLayoutINS4_7SwizzleILi1ELi4ELi3EEENS4_18smem_ptr_flag_bitsILi8EEENSU_INS5_IJNSA_ILi8EEESI_EEENS5_IJSI_SC_EEEEEEEvNS4_8identityES12_S1C_vS1D_EENS_8epilogue10collective6detail29Sm90TmaWarpSpecializedAdapterINS1G_15DefaultEpilogueISK_SL_SL_NS1F_6thread17LinearCombinationISK_Li1EffLNS1K_9ScaleType4KindE0ELNS_15FloatRoundStyleE2ESK_EENS1_15EpilogueDefaultEEEEEvvEEEEvNT_6ParamsE,"",@"SHT_CUDA_INFO"
	.sectionflags	@""
	.align	4


	//----- nvinfo : EIATTR_CUDA_API_VERSION
	.align		4
        /*0000*/ 	.byte	0x04, 0x37
        /*0002*/ 	.short	(.L_18 - .L_17)
.L_17:
        /*0004*/ 	.word	0x00000082


	//----- nvinfo : EIATTR_KPARAM_INFO
	.align		4
.L_18:
        /*0008*/ 	.byte	0x04, 0x17
        /*000a*/ 	.short	(.L_20 - .L_19)
.L_19:
        /*000c*/ 	.word	0x00000000
        /*0010*/ 	.short	0x0000
        /*0012*/ 	.short	0x0070
        /*0014*/ 	.byte	0x00, 0xf0, 0x01, 0x10


	//----- nvinfo : EIATTR_SPARSE_MMA_MASK
	.align		4
.L_20:
        /*0018*/ 	.byte	0x03, 0x50
        /*001a*/ 	.short	0x0000


	//----- nvinfo : EIATTR_MAXREG_COUNT
	.align		4
        /*001c*/ 	.byte	0x03, 0x1b
        /*001e*/ 	.short	0x00a8


	//----- nvinfo : EIATTR_NUM_BARRIERS
	.align		4
        /*0020*/ 	.byte	0x02, 0x4c
        /*0022*/ 	.byte	0x01
	.zero		1


	//----- nvinfo : EIATTR_ANNOTATIONS
	.align		4
        /*0024*/ 	.byte	0x04, 0x55
        /*0026*/ 	.short	(.L_22 - .L_21)


	//   ....[0]....
.L_21:
        /*0028*/ 	.word	0x00000001
        /*002c*/ 	.byte	0xf0, 0x06, 0x00, 0x00, 0x01, 0x00, 0x00, 0x00, 0xe0, 0x07, 0x00, 0x00, 0x01, 0x00, 0x00, 0x00
        /* <DEDUP_REMOVED lines=198> */
        /*0c9c*/ 	.byte	0xd0, 0x04, 0x01, 0x00


	//----- nvinfo : EIATTR_MERCURY_ISA_VERSION
	.align		4
.L_22:
        /*0ca0*/ 	.byte	0x03, 0x5f
        /*0ca2*/ 	.short	0x0101


	//----- nvinfo : EIATTR_INT_WARP_WIDE_INSTR_OFFSETS
	.align		4
        /*0ca4*/ 	.byte	0x04, 0x31
        /*0ca6*/ 	.short	(.L_24 - .L_23)


	//   ....[0]....
.L_23:
        /*0ca8*/ 	.word	0x00000530


	//   ....[1]....
        /*0cac*/ 	.word	0x00000550


	//   ....[2]....
        /*0cb0*/ 	.word	0x000006c0


	//----- nvinfo : EIATTR_COOP_GROUP_MASK_REGIDS
	.align		4
.L_24:
        /*0cb4*/ 	.byte	0x04, 0x29
        /*0cb6*/ 	.short	(.L_26 - .L_25)


	//   ....[0]....
.L_25:
        /*0cb8*/ 	.word	0xffffffff


	//   ....[1]....
        /*0cbc*/ 	.word	0xffffffff


	//   ....[2]....
        /*0cc0*/ 	.word	0xffffffff


	//   ....[3]....
        /*0cc4*/ 	.word	0xffffffff


	//   ....[4]....
        /*0cc8*/ 	.word	0xffffffff


	//   ....[5]....
        /*0ccc*/ 	.word	0xffffffff


	//----- nvinfo : EIATTR_COOP_GROUP_INSTR_OFFSETS
	.align		4
.L_26:
        /*0cd0*/ 	.byte	0x04, 0x28
        /*0cd2*/ 	.short	(.L_28 - .L_27)


	//   ....[0]....
.L_27:
        /*0cd4*/ 	.word	0x00000070


	//   ....[1]....
        /*0cd8*/ 	.word	0x00000080


	//   ....[2]....
        /*0cdc*/ 	.word	0x000001a0


	//   ....[3]....
        /*0ce0*/ 	.word	0x000003a0


	//   ....[4]....
        /*0ce4*/ 	.word	0x00000820


	//   ....[5]....
        /*0ce8*/ 	.word	0x000015a0


	//----- nvinfo : EIATTR_REG_RECONFIG
	.align		4
.L_28:
        /*0cec*/ 	.byte	0x01, 0x54
	.zero		2


	//----- nvinfo : EIATTR_MBARRIER_INSTR_OFFSETS
	.align		4
        /*0cf0*/ 	.byte	0x04, 0x39
        /*0cf2*/ 	.short	(.L_30 - .L_29)


	//   ....[0]....
.L_29:
        /*0cf4*/ 	.word	0x00000320
        /*0cf8*/ 	.word	0x000000ff
        /*0cfc*/ 	.word	0x00000000
        /*0d00*/ 	.short	0x0100
        /*0d02*/ 	.byte	0x09
	.zero		1


	//   ....[1]....
        /*0d04*/ 	.word	0x00000330
        /*0d08*/ 	.word	0x000000ff
        /*0d0c*/ 	.word	0x00000018
        /*0d10*/ 	.short	0x0100
        /*0d12*/ 	.byte	0x09
	.zero		1


	//   ....[2]....
        /*0d14*/ 	.word	0x00000340
        /*0d18*/ 	.word	0x000000ff
        /*0d1c*/ 	.word	0x00000008
        /*0d20*/ 	.short	0x0100
        /*0d22*/ 	.byte	0x09
	.zero		1


	//   ....[3]....
        /*0d24*/ 	.word	0x00000350
        /*0d28*/ 	.word	0x000000ff
        /*0d2c*/ 	.word	0x00000020
        /*0d30*/ 	.short	0x0100
        /*0d32*/ 	.byte	0x09
	.zero		1


	//   ....[4]....
        /*0d34*/ 	.word	0x00000360
        /*0d38*/ 	.word	0x000000ff
        /*0d3c*/ 	.word	0x00000010
        /*0d40*/ 	.short	0x0100
        /*0d42*/ 	.byte	0x09
	.zero		1


	//   ....[5]....
        /*0d44*/ 	.word	0x00000370
        /*0d48*/ 	.word	0x000000ff
        /*0d4c*/ 	.word	0x00000028
        /*0d50*/ 	.short	0x0100
        /*0d52*/ 	.byte	0x09
	.zero		1


	//   ....[6]....
        /*0d54*/ 	.word	0x00000750
        /*0d58*/ 	.word	0x000000ff
        /*0d5c*/ 	.word	0x00000040
        /*0d60*/ 	.short	0x0100
        /*0d62*/ 	.byte	0x06
	.zero		1


	//   ....[7]....
        /*0d64*/ 	.word	0x000007c0
        /*0d68*/ 	.word	0x000000ff
        /*0d6c*/ 	.word	0x00000048
        /*0d70*/ 	.short	0x0100
        /*0d72*/ 	.byte	0x06
	.zero		1


	//   ....[8]....
        /*0d74*/ 	.word	0x00001db0
        /*0d78*/ 	.word	0x000000ff
        /*0d7c*/ 	.word	0x00000000
        /*0d80*/ 	.short	0x010a
        /*0d82*/ 	.byte	0x07
	.zero		1


	//   ....[9]....
        /*0d84*/ 	.word	0x00001e10
        /*0d88*/ 	.word	0x000000ff
        /*0d8c*/ 	.word	0x00000000
        /*0d90*/ 	.short	0x010a
        /*0d92*/ 	.byte	0x07
	.zero		1


	//   ....[10]....
        /*0d94*/ 	.word	0x00002fe0
        /*0d98*/ 	.word	0x000000ff
        /*0d9c*/ 	.word	0x00000000
        /*0da0*/ 	.short	0x010a
        /*0da2*/ 	.byte	0x09
	.zero		1


	//   ....[11]....
        /*0da4*/ 	.word	0x00003020
        /*0da8*/ 	.word	0x000000ff
        /*0dac*/ 	.word	0x00000000
        /*0db0*/ 	.short	0x010a
        /*0db2*/ 	.byte	0x09
	.zero		1


	//   ....[12]....
        /*0db4*/ 	.word	0x00004090
        /*0db8*/ 	.word	0x000000e5
        /*0dbc*/ 	.word	0x00000000
        /*0dc0*/ 	.short	0x0101
        /*0dc2*/ 	.byte	0x3f
	.zero		1


	//   ....[13]....
        /*0dc4*/ 	.word	0x000052b0
        /*0dc8*/ 	.word	0x00000018
        /*0dcc*/ 	.word	0x00000000
        /*0dd0*/ 	.short	0x0101
        /*0dd2*/ 	.byte	0x3f
	.zero		1


	//   ....[14]....
        /*0dd4*/ 	.word	0x0000f740
        /*0dd8*/ 	.word	0x0000000b
        /*0ddc*/ 	.word	0x00000018
        /*0de0*/ 	.short	0x010a
        /*0de2*/ 	.byte	0x3f
	.zero		1


	//   ....[15]....
        /*0de4*/ 	.word	0x0000fb30
        /*0de8*/ 	.word	0x00000004
        /*0dec*/ 	.word	0x00000048
        /*0df0*/ 	.short	0x0101
        /*0df2*/ 	.byte	0x3f
	.zero		1


	//   ....[16]....
        /*0df4*/ 	.word	0x000102b0
        /*0df8*/ 	.word	0x00000007
        /*0dfc*/ 	.word	0x00000000
        /*0e00*/ 	.short	0x010a
        /*0e02*/ 	.byte	0x3f
	.zero		1


	//   ....[17]....
        /*0e04*/ 	.word	0x00010330
        /*0e08*/ 	.word	0x00000009
        /*0e0c*/ 	.word	0x00000000
        /*0e10*/ 	.short	0x010a
        /*0e12*/ 	.byte	0x3f
	.zero		1


	//   ....[18]....
        /*0e14*/ 	.word	0x000103c0
        /*0e18*/ 	.word	0x00000003
        /*0e1c*/ 	.word	0x00000000
        /*0e20*/ 	.short	0x010a
        /*0e22*/ 	.byte	0x3f
	.zero		1


	//   ....[19]....
        /*0e24*/ 	.word	0x00010430
        /*0e28*/ 	.word	0x00000003
        /*0e2c*/ 	.word	0x00000000
        /*0e30*/ 	.short	0x010a
        /*0e32*/ 	.byte	0x3f
	.zero		1


	//   ....[20]....
        /*0e34*/ 	.word	0x000104a0
        /*0e38*/ 	.word	0x00000000
        /*0e3c*/ 	.word	0x00000000
        /*0e40*/ 	.short	0x010a
        /*0e42*/ 	.byte	0x3f
	.zero		1


	//   ....[21]....
        /*0e44*/ 	.word	0x00010580
        /*0e48*/ 	.word	0x0000000b
        /*0e4c*/ 	.word	0x00000018
        /*0e50*/ 	.short	0x010a
        /*0e52*/ 	.byte	0x3f
	.zero		1


	//   ....[22]....
        /*0e54*/ 	.word	0x00010650
        /*0e58*/ 	.word	0x00000007
        /*0e5c*/ 	.word	0x00000000
        /*0e60*/ 	.short	0x010a
        /*0e62*/ 	.byte	0x3f
	.zero		1


	//   ....[23]....
        /*0e64*/ 	.word	0x000106a0
        /*0e68*/ 	.word	0x00000009
        /*0e6c*/ 	.word	0x00000000
        /*0e70*/ 	.short	0x010a
        /*0e72*/ 	.byte	0x3f
	.zero		1


	//----- nvinfo : EIATTR_NUM_MBARRIERS
	.align		4
.L_30:
        /*0e74*/ 	.byte	0x03, 0x38
        /*0e76*/ 	.short	0x0008


	//----- nvinfo : EIATTR_EXIT_INSTR_OFFSETS
	.align		4
        /*0e78*/ 	.byte	0x04, 0x1c
        /*0e7a*/ 	.short	(.L_32 - .L_31)


	//   ....[0]....
.L_31:
        /*0e7c*/ 	.word	0x000009b0


	//   ....[1]....
        /*0e80*/ 	.word	0x00001240


	//   ....[2]....
        /*0e84*/ 	.word	0x0000ed50


	//   ....[3]....
        /*0e88*/ 	.word	0x0000f2e0


	//   ....[4]....
        /*0e8c*/ 	.word	0x00010410


	//----- nvinfo : EIATTR_MAX_THREADS
	.align		4
.L_32:
        /*0e90*/ 	.byte	0x04, 0x05
        /*0e92*/ 	.short	(.L_34 - .L_33)
.L_33:
        /*0e94*/ 	.word	0x00000180
        /*0e98*/ 	.word	0x00000001
        /*0e9c*/ 	.word	0x00000001


	//----- nvinfo : EIATTR_CRS_STACK_SIZE
	.align		4
.L_34:
        /*0ea0*/ 	.byte	0x04, 0x1e
        /*0ea2*/ 	.short	(.L_36 - .L_35)
.L_35:
        /*0ea4*/ 	.word	0x00000000


	//----- nvinfo : EIATTR_CBANK_PARAM_SIZE
	.align		4
.L_36:
        /*0ea8*/ 	.byte	0x03, 0x19
        /*0eaa*/ 	.short	0x0470


	//----- nvinfo : EIATTR_PARAM_CBANK
	.align		4
        /*0eac*/ 	.byte	0x04, 0x0a
        /*0eae*/ 	.short	(.L_38 - .L_37)
	.align		4
.L_37:
        /*0eb0*/ 	.word	index@(.nv.constant0._ZN7cutlass13device_kernelINS_4gemm6kernel13GemmUniversalIN4cute5tupleIJiiiiEEENS1_10collective13CollectiveMmaINS1_37MainloopSm90TmaGmmaWarpSpecializedFP8ILi3ENS5_IJNS4_1CILi2EEESB_NSA_ILi1EEEEEENS1_35KernelTmaWarpSpecializedCooperativeEEENS5_IJNSA_ILi256EEENSA_ILi128EEENSA_ILi32EEEEEENS_12float_e5m2_tENS5_IJlSC_lEEESK_SL_NS4_8TiledMMAINS4_8MMA_AtomIJNS4_4SM904GMMA31MMA_64x128x32_F32E5M2E5M2_SS_TNILNSP_7ScaleInE1ELSR_1EEEEEENS4_6LayoutINS5_IJSB_SC_SC_EEENS5_IJSC_NSA_ILi0EEESW_EEEEENS5_IJNS4_10UnderscoreESZ_SZ_EEEEENS4_23SM90_TMA_LOAD_MULTICASTENS4_14ComposedLayoutINS4_7SwizzleILi1ELi4ELi3EEENS4_18smem_ptr_flag_bitsILi8EEENSU_INS5_IJNSA_ILi8EEESI_EEENS5_IJSI_SC_EEEEEEEvNS4_8identityES12_S1C_vS1D_EENS_8epilogue10collective6detail29Sm90TmaWarpSpecializedAdapterINS1G_15DefaultEpilogueISK_SL_SL_NS1F_6thread17LinearCombinationISK_Li1EffLNS1K_9ScaleType4KindE0ELNS_15FloatRoundStyleE2ESK_EENS1_15EpilogueDefaultEEEEEvvEEEEvNT_6ParamsE)
        /*0eb4*/ 	.short	0x0210
        /*0eb6*/ 	.short	0x0470


	//----- nvinfo : EIATTR_SW_WAR
	.align		4
.L_38:
        /*0eb8*/ 	.byte	0x04, 0x36
        /*0eba*/ 	.short	(.L_40 - .L_39)
.L_39:
        /*0ebc*/ 	.word	0x00000008
.L_40:


//--------------------- .nv.callgraph             --------------------------
	.section	.nv.callgraph,"",@"SHT_CUDA_CALLGRAPH"
	.align	4
	.sectionentsize	8
	.align		4
        /*0000*/ 	.word	0x00000000
	.align		4
        /*0004*/ 	.word	0xffffffff
	.align		4
        /*0008*/ 	.word	0x00000000
	.align		4
        /*000c*/ 	.word	0xfffffffe
	.align		4
        /*0010*/ 	.word	0x00000000
	.align		4
        /*0014*/ 	.word	0xfffffffd
	.align		4
        /*0018*/ 	.word	0x00000000
	.align		4
        /*001c*/ 	.word	0xfffffffc


//--------------------- .nv.constant4             --------------------------
	.section	.nv.constant4,"a",@progbits
	.align	8
	.align		8
.nv.constant4:
        /*0000*/ 	.dword	_ZN39_INTERNAL_3733b232_4_k_cu_01f88ea1_51924cuda3std3__45__cpo5beginE
	.align		8
        /*0008*/ 	.dword	_ZN39_INTERNAL_3733b232_4_k_cu_01f88ea1_51924cuda3std3__45__cpo3endE
	.align		8
        /*0010*/ 	.dword	_ZN39_INTERNAL_3733b232_4_k_cu_01f88ea1_51924cuda3std3__45__cpo6cbeginE
	.align		8
        /*0018*/ 	.dword	_ZN39_INTERNAL_3733b232_4_k_cu_01f88ea1_51924cuda3std3__45__cpo4cendE
	.align		8
        /*0020*/ 	.dword	_ZN39_INTERNAL_3733b232_4_k_cu_01f88ea1_51924cuda3std3__441_GLOBAL__N__3733b232_4_k_cu_01f88ea1_51926ignoreE
	.align		8
        /*0028*/ 	.dword	_ZN39_INTERNAL_3733b232_4_k_cu_01f88ea1_51924cuda3std3__419piecewise_constructE
	.align		8
        /*0030*/ 	.dword	_ZN39_INTERNAL_3733b232_4_k_cu_01f88ea1_51924cuda3std3__48in_placeE
	.align		8
        /*0038*/ 	.dword	_ZN39_INTERNAL_3733b232_4_k_cu_01f88ea1_51924cuda3std6ranges3__45__cpo4swapE
	.align		8
        /*0040*/ 	.dword	_ZN39_INTERNAL_3733b232_4_k_cu_01f88ea1_51924cuda3std6ranges3__45__cpo9iter_moveE
	.align		8
        /*0048*/ 	.dword	_ZN39_INTERNAL_3733b232_4_k_cu_01f88ea1_51924cute7productE
	.align		8
        /*0050*/ 	.dword	_ZN39_INTERNAL_3733b232_4_k_cu_01f88ea1_51924cute1_E


//--------------------- .text._ZN7cutlass13device_kernelINS_4gemm6kernel13GemmUniversalIN4cute5tupleIJiiiiEEENS1_10collective13CollectiveMmaINS1_37MainloopSm90TmaGmmaWarpSpecializedFP8ILi3ENS5_IJNS4_1CILi2EEESB_NSA_ILi1EEEEEENS1_35KernelTmaWarpSpecializedCooperativeEEENS5_IJNSA_ILi256EEENSA_ILi128EEENSA_ILi32EEEEEENS_12float_e5m2_tENS5_IJlSC_lEEESK_SL_NS4_8TiledMMAINS4_8MMA_AtomIJNS4_4SM904GMMA31MMA_64x128x32_F32E5M2E5M2_SS_TNILNSP_7ScaleInE1ELSR_1EEEEEENS4_6LayoutINS5_IJSB_SC_SC_EEENS5_IJSC_NSA_ILi0EEESW_EEEEENS5_IJNS4_10UnderscoreESZ_SZ_EEEEENS4_23SM90_TMA_LOAD_MULTICASTENS4_14ComposedLayoutINS4_7SwizzleILi1ELi4ELi3EEENS4_18smem_ptr_flag_bitsILi8EEENSU_INS5_IJNSA_ILi8EEESI_EEENS5_IJSI_SC_EEEEEEEvNS4_8identityES12_S1C_vS1D_EENS_8epilogue10collective6detail29Sm90TmaWarpSpecializedAdapterINS1G_15DefaultEpilogueISK_SL_SL_NS1F_6thread17LinearCombinationISK_Li1EffLNS1K_9ScaleType4KindE0ELNS_15FloatRoundStyleE2ESK_EENS1_15EpilogueDefaultEEEEEvvEEEEvNT_6ParamsE --------------------------
	.section	.text._ZN7cutlass13device_kernelINS_4gemm6kernel13GemmUniversalIN4cute5tupleIJiiiiEEENS1_10collective13CollectiveMmaINS1_37MainloopSm90TmaGmmaWarpSpecializedFP8ILi3ENS5_IJNS4_1CILi2EEESB_NSA_ILi1EEEEEENS1_35KernelTmaWarpSpecializedCooperativeEEENS5_IJNSA_ILi256EEENSA_ILi128EEENSA_ILi32EEEEEENS_12float_e5m2_tENS5_IJlSC_lEEESK_SL_NS4_8TiledMMAINS4_8MMA_AtomIJNS4_4SM904GMMA31MMA_64x128x32_F32E5M2E5M2_SS_TNILNSP_7ScaleInE1ELSR_1EEEEEENS4_6LayoutINS5_IJSB_SC_SC_EEENS5_IJSC_NSA_ILi0EEESW_EEEEENS5_IJNS4_10UnderscoreESZ_SZ_EEEEENS4_23SM90_TMA_LOAD_MULTICASTENS4_14ComposedLayoutINS4_7SwizzleILi1ELi4ELi3EEENS4_18smem_ptr_flag_bitsILi8EEENSU_INS5_IJNSA_ILi8EEESI_EEENS5_IJSI_SC_EEEEEEEvNS4_8identityES12_S1C_vS1D_EENS_8epilogue10collective6detail29Sm90TmaWarpSpecializedAdapterINS1G_15DefaultEpilogueISK_SL_SL_NS1F_6thread17LinearCombinationISK_Li1EffLNS1K_9ScaleType4KindE0ELNS_15FloatRoundStyleE2ESK_EENS1_15EpilogueDefaultEEEEEvvEEEEvNT_6ParamsE,"ax",@progbits
	.align	128
.text._ZN7cutlass13device_kernelINS_4gemm6kernel13GemmUniversalIN4cute5tupleIJiiiiEEENS1_10collective13CollectiveMmaINS1_37MainloopSm90TmaGmmaWarpSpecializedFP8ILi3ENS5_IJNS4_1CILi2EEESB_NSA_ILi1EEEEEENS1_35KernelTmaWarpSpecializedCooperativeEEENS5_IJNSA_ILi256EEENSA_ILi128EEENSA_ILi32EEEEEENS_12float_e5m2_tENS5_IJlSC_lEEESK_SL_NS4_8TiledMMAINS4_8MMA_AtomIJNS4_4SM904GMMA31MMA_64x128x32_F32E5M2E5M2_SS_TNILNSP_7ScaleInE1ELSR_1EEEEEENS4_6LayoutINS5_IJSB_SC_SC_EEENS5_IJSC_NSA_ILi0EEESW_EEEEENS5_IJNS4_10UnderscoreESZ_SZ_EEEEENS4_23SM90_TMA_LOAD_MULTICASTENS4_14ComposedLayoutINS4_7SwizzleILi1ELi4ELi3EEENS4_18smem_ptr_flag_bitsILi8EEENSU_INS5_IJNSA_ILi8EEESI_EEENS5_IJSI_SC_EEEEEEEvNS4_8identityES12_S1C_vS1D_EENS_8epilogue10collective6detail29Sm90TmaWarpSpecializedAdapterINS1G_15DefaultEpilogueISK_SL_SL_NS1F_6thread17LinearCombinationISK_Li1EffLNS1K_9ScaleType4KindE0ELNS_15FloatRoundStyleE2ESK_EENS1_15EpilogueDefaultEEEEEvvEEEEvNT_6ParamsE:
        .type           _ZN7cutlass13device_kernelINS_4gemm6kernel13GemmUniversalIN4cute5tupleIJiiiiEEENS1_10collective13CollectiveMmaINS1_37MainloopSm90TmaGmmaWarpSpecializedFP8ILi3ENS5_IJNS4_1CILi2EEESB_NSA_ILi1EEEEEENS1_35KernelTmaWarpSpecializedCooperativeEEENS5_IJNSA_ILi256EEENSA_ILi128EEENSA_ILi32EEEEEENS_12float_e5m2_tENS5_IJlSC_lEEESK_SL_NS4_8TiledMMAINS4_8MMA_AtomIJNS4_4SM904GMMA31MMA_64x128x32_F32E5M2E5M2_SS_TNILNSP_7ScaleInE1ELSR_1EEEEEENS4_6LayoutINS5_IJSB_SC_SC_EEENS5_IJSC_NSA_ILi0EEESW_EEEEENS5_IJNS4_10UnderscoreESZ_SZ_EEEEENS4_23SM90_TMA_LOAD_MULTICASTENS4_14ComposedLayoutINS4_7SwizzleILi1ELi4ELi3EEENS4_18smem_ptr_flag_bitsILi8EEENSU_INS5_IJNSA_ILi8EEESI_EEENS5_IJSI_SC_EEEEEEEvNS4_8identityES12_S1C_vS1D_EENS_8epilogue10collective6detail29Sm90TmaWarpSpecializedAdapterINS1G_15DefaultEpilogueISK_SL_SL_NS1F_6thread17LinearCombinationISK_Li1EffLNS1K_9ScaleType4KindE0ELNS_15FloatRoundStyleE2ESK_EENS1_15EpilogueDefaultEEEEEvvEEEEvNT_6ParamsE,@function
        .size           _ZN7cutlass13device_kernelINS_4gemm6kernel13GemmUniversalIN4cute5tupleIJiiiiEEENS1_10collective13CollectiveMmaINS1_37MainloopSm90TmaGmmaWarpSpecializedFP8ILi3ENS5_IJNS4_1CILi2EEESB_NSA_ILi1EEEEEENS1_35KernelTmaWarpSpecializedCooperativeEEENS5_IJNSA_ILi256EEENSA_ILi128EEENSA_ILi32EEEEEENS_12float_e5m2_tENS5_IJlSC_lEEESK_SL_NS4_8TiledMMAINS4_8MMA_AtomIJNS4_4SM904GMMA31MMA_64x128x32_F32E5M2E5M2_SS_TNILNSP_7ScaleInE1ELSR_1EEEEEENS4_6LayoutINS5_IJSB_SC_SC_EEENS5_IJSC_NSA_ILi0EEESW_EEEEENS5_IJNS4_10UnderscoreESZ_SZ_EEEEENS4_23SM90_TMA_LOAD_MULTICASTENS4_14ComposedLayoutINS4_7SwizzleILi1ELi4ELi3EEENS4_18smem_ptr_flag_bitsILi8EEENSU_INS5_IJNSA_ILi8EEESI_EEENS5_IJSI_SC_EEEEEEEvNS4_8identityES12_S1C_vS1D_EENS_8epilogue10collective6detail29Sm90TmaWarpSpecializedAdapterINS1G_15DefaultEpilogueISK_SL_SL_NS1F_6thread17LinearCombinationISK_Li1EffLNS1K_9ScaleType4KindE0ELNS_15FloatRoundStyleE2ESK_EENS1_15EpilogueDefaultEEEEEvvEEEEvNT_6ParamsE,(.L_x_332 - _ZN7cutlass13device_kernelINS_4gemm6kernel13GemmUniversalIN4cute5tupleIJiiiiEEENS1_10collective13CollectiveMmaINS1_37MainloopSm90TmaGmmaWarpSpecializedFP8ILi3ENS5_IJNS4_1CILi2EEESB_NSA_ILi1EEEEEENS1_35KernelTmaWarpSpecializedCooperativeEEENS5_IJNSA_ILi256EEENSA_ILi128EEENSA_ILi32EEEEEENS_12float_e5m2_tENS5_IJlSC_lEEESK_SL_NS4_8TiledMMAINS4_8MMA_AtomIJNS4_4SM904GMMA31MMA_64x128x32_F32E5M2E5M2_SS_TNILNSP_7ScaleInE1ELSR_1EEEEEENS4_6LayoutINS5_IJSB_SC_SC_EEENS5_IJSC_NSA_ILi0EEESW_EEEEENS5_IJNS4_10UnderscoreESZ_SZ_EEEEENS4_23SM90_TMA_LOAD_MULTICASTENS4_14ComposedLayoutINS4_7SwizzleILi1ELi4ELi3EEENS4_18smem_ptr_flag_bitsILi8EEENSU_INS5_IJNSA_ILi8EEESI_EEENS5_IJSI_SC_EEEEEEEvNS4_8identityES12_S1C_vS1D_EENS_8epilogue10collective6detail29Sm90TmaWarpSpecializedAdapterINS1G_15DefaultEpilogueISK_SL_SL_NS1F_6thread17LinearCombinationISK_Li1EffLNS1K_9ScaleType4KindE0ELNS_15FloatRoundStyleE2ESK_EENS1_15EpilogueDefaultEEEEEvvEEEEvNT_6ParamsE)
        .other          _ZN7cutlass13device_kernelINS_4gemm6kernel13GemmUniversalIN4cute5tupleIJiiiiEEENS1_10collective13CollectiveMmaINS1_37MainloopSm90TmaGmmaWarpSpecializedFP8ILi3ENS5_IJNS4_1CILi2EEESB_NSA_ILi1EEEEEENS1_35KernelTmaWarpSpecializedCooperativeEEENS5_IJNSA_ILi256EEENSA_ILi128EEENSA_ILi32EEEEEENS_12float_e5m2_tENS5_IJlSC_lEEESK_SL_NS4_8TiledMMAINS4_8MMA_AtomIJNS4_4SM904GMMA31MMA_64x128x32_F32E5M2E5M2_SS_TNILNSP_7ScaleInE1ELSR_1EEEEEENS4_6LayoutINS5_IJSB_SC_SC_EEENS5_IJSC_NSA_ILi0EEESW_EEEEENS5_IJNS4_10UnderscoreESZ_SZ_EEEEENS4_23SM90_TMA_LOAD_MULTICASTENS4_14ComposedLayoutINS4_7SwizzleILi1ELi4ELi3EEENS4_18smem_ptr_flag_bitsILi8EEENSU_INS5_IJNSA_ILi8EEESI_EEENS5_IJSI_SC_EEEEEEEvNS4_8identityES12_S1C_vS1D_EENS_8epilogue10collective6detail29Sm90TmaWarpSpecializedAdapterINS1G_15DefaultEpilogueISK_SL_SL_NS1F_6thread17LinearCombinationISK_Li1EffLNS1K_9ScaleType4KindE0ELNS_15FloatRoundStyleE2ESK_EENS1_15EpilogueDefaultEEEEEvvEEEEvNT_6ParamsE,@"STO_CUDA_ENTRY STV_DEFAULT"
_ZN7cutlass13device_kernelINS_4gemm6kernel13GemmUniversalIN4cute5tupleIJiiiiEEENS1_10collective13CollectiveMmaINS1_37MainloopSm90TmaGmmaWarpSpecializedFP8ILi3ENS5_IJNS4_1CILi2EEESB_NSA_ILi1EEEEEENS1_35KernelTmaWarpSpecializedCooperativeEEENS5_IJNSA_ILi256EEENSA_ILi128EEENSA_ILi32EEEEEENS_12float_e5m2_tENS5_IJlSC_lEEESK_SL_NS4_8TiledMMAINS4_8MMA_AtomIJNS4_4SM904GMMA31MMA_64x128x32_F32E5M2E5M2_SS_TNILNSP_7ScaleInE1ELSR_1EEEEEENS4_6LayoutINS5_IJSB_SC_SC_EEENS5_IJSC_NSA_ILi0EEESW_EEEEENS5_IJNS4_10UnderscoreESZ_SZ_EEEEENS4_23SM90_TMA_LOAD_MULTICASTENS4_14ComposedLayoutINS4_7SwizzleILi1ELi4ELi3EEENS4_18smem_ptr_flag_bitsILi8EEENSU_INS5_IJNSA_ILi8EEESI_EEENS5_IJSI_SC_EEEEEEEvNS4_8identityES12_S1C_vS1D_EENS_8epilogue10collective6detail29Sm90TmaWarpSpecializedAdapterINS1G_15DefaultEpilogueISK_SL_SL_NS1F_6thread17LinearCombinationISK_Li1EffLNS1K_9ScaleType4KindE0ELNS_15FloatRoundStyleE2ESK_EENS1_15EpilogueDefaultEEEEEvvEEEEvNT_6ParamsE:
[----:B------:R-:W0:Y:S02]  /*0000*/  LDC R1, c[0x0][0x28] ;  /* 0x00000a00ff017b82 */ /* 0x000e240000000800 */
[----:B0-----:R-:W-:Y:S01]  /*0010*/  VIADD R1, R1, 0xfffffef8 ;  /* 0xfffffef801017836 */ /* 0x001fe20000000000 */
[----:B------:R-:W0:Y:S01]  /*0020*/  S2R R4, SR_TID.X ;  /* 0x0000000000047919 */ /* 0x000e220000002100 */
[----:B------:R-:W-:Y:S01]  /*0030*/  ELECT P0, URZ, PT ;  /* 0x00000000003f782f */ /* 0x000fe20003800000 */
[----:B------:R-:W-:Y:S01]  /*0040*/  BSSY B0, `(.L_x_0) ;  /* 0x0000015000007945 */ /* 0x000fe20003800000 */
[--C-:B0-----:R-:W-:Y:S02]  /*0050*/  SHF.R.U32.HI R0, RZ, 0x5, R4.reuse ;  /* 0x00000005ff007819 */ /* 0x101fe40000011604 */
[----:B------:R-:W-:-:S03]  /*0060*/  SHF.R.U32.HI R2, RZ, 0x7, R4 ;  /* 0x00000007ff027819 */ /* 0x000fc60000011604 */
[----:B------:R-:W0:Y:S04]  /*0070*/  SHFL.IDX PT, R3, R0, RZ, 0x1f ;  /* 0x00001fff00037589 */ /* 0x000e2800000e0000 */
[----:B------:R-:W1:Y:S01]  /*0080*/  SHFL.IDX PT, R2, R2, RZ, 0x1f ;  /* 0x00001fff02027589 */ /* 0x000e6200000e0000 */
[----:B0-----:R-:W-:Y:S02]  /*0090*/  R2UR UR4, R3 ;  /* 0x00000000030472ca */ /* 0x001fe400000e0000 */
[----:B-1----:R-:W-:-:S11]  /*00a0*/  R2UR UR6, R2 ;  /* 0x00000000020672ca */ /* 0x002fd600000e0000 */
[----:B------:R-:W-:Y:S02]  /*00b0*/  USHF.R.S32.HI UR5, URZ, 0x1f, UR4 ;  /* 0x0000001f3f057899 */ /* 0x000fe40008011404 */
[----:B------:R-:W-:Y:S02]  /*00c0*/  ISETP.NE.OR P0, PT, RZ, UR4, !P0 ;  /* 0x00000004ff007c0c */ /* 0x000fe4000c705670 */
[----:B------:R-:W-:-:S04]  /*00d0*/  ULEA.HI UR5, UR5, UR4, URZ, 0x2 ;  /* 0x0000000405057291 */ /* 0x000fc8000f8f103f */
[----:B------:R-:W-:-:S04]  /*00e0*/  ULOP3.LUT UR5, UR5, 0xfffffffc, URZ, 0xc0, !UPT ;  /* 0xfffffffc05057892 */ /* 0x000fc8000f8ec03f */
[----:B------:R-:W-:-:S03]  /*00f0*/  UIADD3 UR8, UR4, -UR5, URZ ;  /* 0x8000000504087290 */ /* 0x000fc6000fffe03f */
[----:B------:R-:W-:Y:S09]  /*0100*/  @P0 BRA `(.L_x_1) ;  /* 0x0000000000200947 */ /* 0x000ff20003800000 */
[----:B------:R-:W-:Y:S02]  /*0110*/  ULDC.64 UR4, c[0x0][0x198] ;  /* 0x0000660000047ab9 */ /* 0x000fe40000000a00 */
[----:B------:R-:W-:Y:S02]  /*0120*/  UIADD3 UR10, UP0, UR4, 0xf0, URZ ;  /* 0x000000f0040a7890 */ /* 0x000fe4000ff1e03f */
[----:B------:R-:W-:Y:S02]  /*0130*/  UIADD3 UR4, UP1, UR4, 0x1f0, URZ ;  /* 0x000001f004047890 */ /* 0x000fe4000ff3e03f */
[----:B------:R-:W-:Y:S02]  /*0140*/  UIADD3.X UR11, URZ, UR5, URZ, UP0, !UPT ;  /* 0x000000053f0b7290 */ /* 0x000fe400087fe43f */
[----:B------:R-:W-:-:S07]  /*0150*/  UIADD3.X UR5, URZ, UR5, URZ, UP1, !UPT ;  /* 0x000000053f057290 */ /* 0x000fce0008ffe43f */
[----:B------:R0:W-:Y:S02]  /*0160*/  UTMACCTL.PF [UR10] ;  /* 0x000000000a0079b9 */ /* 0x0001e40008040000 */
[----:B------:R0:W-:Y:S02]  /*0170*/  UTMACCTL.PF [UR4] ;  /* 0x00000000040079b9 */ /* 0x0001e40008040000 */
[----:B0-----:R-:W-:Y:S01]  /*0180*/  NOP ;  /* 0x0000000000007918 */ /* 0x001fe20000000000 */
.L_x_1:
[----:B------:R-:W-:Y:S05]  /*0190*/  BSYNC B0 ;  /* 0x0000000000007941 */ /* 0x000fea0003800000 */
.L_x_0:
[----:B------:R-:W0:Y:S01]  /*01a0*/  SHFL.IDX PT, R3, R0, RZ, 0x1f ;  /* 0x00001fff00037589 */ /* 0x000e2200000e0000 */
[----:B------:R-:W-:Y:S01]  /*01b0*/  UISETP.NE.AND UP0, UPT, UR8, 0x3, UPT ;  /* 0x000000030800788c */ /* 0x000fe2000bf05270 */
[----:B------:R-:W-:Y:S01]  /*01c0*/  ISETP.NE.AND P1, PT, RZ, UR6, PT ;  /* 0x00000006ff007c0c */ /* 0x000fe2000bf25270 */
[----:B------:R-:W-:Y:S02]  /*01d0*/  UIADD3 UR10, UR6, -0x1, URZ ;  /* 0xffffffff060a7890 */ /* 0x000fe4000fffe03f */
[----:B------:R-:W-:Y:S02]  /*01e0*/  UISETP.EQ.OR UP0, UPT, UR8, URZ, !UP0 ;  /* 0x0000003f0800728c */ /* 0x000fe4000c702670 */
[----:B------:R-:W-:Y:S02]  /*01f0*/  UISETP.GE.U32.AND UP1, UPT, UR10, 0x2, UPT ;  /* 0x000000020a00788c */ /* 0x000fe4000bf26070 */
[----:B------:R-:W-:-:S04]  /*0200*/  UISETP.EQ.AND UP0, UPT, UR6, URZ, UP0 ;  /* 0x0000003f0600728c */ /* 0x000fc80008702270 */
[----:B------:R-:W-:-:S04]  /*0210*/  USEL UR13, URZ, 0x1, !UP0 ;  /* 0x000000013f0d7887 */ /* 0x000fc8000c000000 */
[----:B------:R-:W-:Y:S01]  /*0220*/  USEL UR13, UR13, 0x2, UP1 ;  /* 0x000000020d0d7887 */ /* 0x000fe20008800000 */
[----:B0-----:R-:W-:-:S13]  /*0230*/  ISETP.NE.AND P0, PT, R3, RZ, PT ;  /* 0x000000ff0300720c */ /* 0x001fda0003f05270 */
[----:B------:R-:W-:Y:S05]  /*0240*/  @P0 BRA `(.L_x_2) ;  /* 0x0000000000500947 */ /* 0x000fea0003800000 */
[----:B------:R-:W0:Y:S01]  /*0250*/  S2UR UR9, SR_CgaCtaId ;  /* 0x00000000000979c3 */ /* 0x000e220000008800 */
[----:B------:R-:W-:Y:S01]  /*0260*/  UMOV UR4, 0x400 ;  /* 0x0000040000047882 */ /* 0x000fe20000000000 */
[----:B------:R-:W-:Y:S01]  /*0270*/  UMOV UR5, 0x1 ;  /* 0x0000000100057882 */ /* 0x000fe20000000000 */
[----:B------:R-:W-:Y:S01]  /*0280*/  UMOV UR6, 0x6 ;  /* 0x0000000600067882 */ /* 0x000fe20000000000 */
[----:B------:R-:W-:Y:S01]  /*0290*/  ELECT P0, URZ, PT ;  /* 0x00000000003f782f */ /* 0x000fe20003800000 */
[----:B------:R-:W-:-:S04]  /*02a0*/  UIADD3 UR6, -UR6, 0x100000, URZ ;  /* 0x0010000006067890 */ /* 0x000fc8000fffe13f */
[----:B------:R-:W-:Y:S02]  /*02b0*/  USHF.L.U32 UR7, UR6, 0xb, URZ ;  /* 0x0000000b06077899 */ /* 0x000fe4000800063f */
[----:B------:R-:W-:Y:S02]  /*02c0*/  USHF.L.U32 UR6, UR6, 0x1, URZ ;  /* 0x0000000106067899 */ /* 0x000fe4000800063f */
[----:B0-----:R-:W-:Y:S02]  /*02d0*/  ULEA UR9, UR9, UR4, 0x18 ;  /* 0x0000000409097291 */ /* 0x001fe4000f8ec03f */
[----:B------:R-:W-:-:S04]  /*02e0*/  UIADD3 UR4, -UR5, 0x100000, URZ ;  /* 0x0010000005047890 */ /* 0x000fc8000fffe13f */
[----:B------:R-:W-:Y:S02]  /*02f0*/  USHF.L.U32 UR5, UR4, 0xb, URZ ;  /* 0x0000000b04057899 */ /* 0x000fe4000800063f */
[----:B------:R-:W-:Y:S01]  /*0300*/  USHF.L.U32 UR4, UR4, 0x1, URZ ;  /* 0x0000000104047899 */ /* 0x000fe2000800063f */
[----:B------:R-:W0:Y:S11]  /*0310*/  FENCE.VIEW.ASYNC.S ;  /* 0x00000000000073c6 */ /* 0x000e360000000000 */
[----:B0-----:R0:W1:Y:S01]  /*0320*/  SYNCS.EXCH.64 URZ, [UR9], UR4 ;  /* 0x00000004093f75b2 */ /* 0x0010620008000100 */
[----:B------:R0:W2:Y:S01]  /*0330*/  SYNCS.EXCH.64 URZ, [UR9+0x18], UR6 ;  /* 0x00001806093f75b2 */ /* 0x0000a20008000100 */
[----:B------:R0:W3:Y:S01]  /*0340*/  SYNCS.EXCH.64 URZ, [UR9+0x8], UR4 ;  /* 0x00000804093f75b2 */ /* 0x0000e20008000100 */
[----:B------:R0:W4:Y:S01]  /*0350*/  SYNCS.EXCH.64 URZ, [UR9+0x20], UR6 ;  /* 0x00002006093f75b2 */ /* 0x0001220008000100 */
[----:B------:R0:W0:Y:S01]  /*0360*/  SYNCS.EXCH.64 URZ, [UR9+0x10], UR4 ;  /* 0x00001004093f75b2 */ /* 0x0000220008000100 */
[----:B------:R0:W0:Y:S01]  /*0370*/  SYNCS.EXCH.64 URZ, [UR9+0x28], UR6 ;  /* 0x00002806093f75b2 */ /* 0x0000220008000100 */
[----:B------:R-:W-:Y:S01]  /*0380*/  NOP ;  /* 0x0000000000007918 */ /* 0x000fe20000000000 */
.L_x_2:
[----:B------:R-:W-:Y:S01]  /*0390*/  SHF.R.S32.HI R2, RZ, 0x1f, R4 ;  /* 0x0000001fff027819 */ /* 0x000fe20000011404 */
[----:B------:R-:W5:Y:S01]  /*03a0*/  SHFL.IDX PT, R0, R0, RZ, 0x1f ;  /* 0x00001fff00007589 */ /* 0x000f6200000e0000 */
[----:B0-----:R-:W0:Y:S01]  /*03b0*/  S2UR UR9, SR_CTAID.X ;  /* 0x00000000000979c3 */ /* 0x001e220000002500 */
[----:B------:R-:W-:Y:S02]  /*03c0*/  ELECT P0, URZ, PT ;  /* 0x00000000003f782f */ /* 0x000fe40003800000 */
[----:B------:R-:W-:Y:S01]  /*03d0*/  LEA.HI R2, R2, R4, RZ, 0x7 ;  /* 0x0000000402027211 */ /* 0x000fe200078f38ff */
[----:B------:R-:W-:Y:S01]  /*03e0*/  ULDC UR4, c[0x0][0x150] ;  /* 0x0000540000047ab9 */ /* 0x000fe20000000800 */
[----:B------:R-:W-:Y:S01]  /*03f0*/  SHF.R.S32.HI R6, RZ, 0x1f, R3 ;  /* 0x0000001fff067819 */ /* 0x000fe20000011403 */
[----:B------:R-:W-:Y:S01]  /*0400*/  NOP ;  /* 0x0000000000007918 */ /* 0x000fe20000000000 */
[----:B------:R-:W-:Y:S01]  /*0410*/  LOP3.LUT R2, R2, 0xffffff80, RZ, 0xc0, !PT ;  /* 0xffffff8002027812 */ /* 0x000fe200078ec0ff */
[----:B------:R-:W-:Y:S01]  /*0420*/  NOP ;  /* 0x0000000000007918 */ /* 0x000fe20000000000 */
[----:B------:R-:W-:Y:S01]  /*0430*/  LEA.HI R6, R6, R3, RZ, 0x2 ;  /* 0x0000000306067211 */ /* 0x000fe200078f10ff */
[----:B------:R-:W1:Y:S02]  /*0440*/  LDC R8, c[0x0][0x144] ;  /* 0x00005100ff087b82 */ /* 0x000e640000000800 */
[----:B------:R-:W-:Y:S01]  /*0450*/  IMAD.IADD R4, R4, 0x1, -R2 ;  /* 0x0000000104047824 */ /* 0x000fe200078e0a02 */
[----:B------:R-:W-:Y:S01]  /*0460*/  LOP3.LUT R6, R6, 0x3ffffffc, RZ, 0xc0, !PT ;  /* 0x3ffffffc06067812 */ /* 0x000fe200078ec0ff */
[----:B------:R-:W2:Y:S03]  /*0470*/  S2R R2, SR_CTAID.Y ;  /* 0x0000000000027919 */ /* 0x000ea60000002600 */
[----:B------:R-:W-:Y:S01]  /*0480*/  SHF.R.S32.HI R5, RZ, 0x1f, R4 ;  /* 0x0000001fff057819 */ /* 0x000fe20000011404 */
[----:B------:R-:W-:Y:S01]  /*0490*/  IMAD.IADD R6, R3, 0x1, -R6 ;  /* 0x0000000103067824 */ /* 0x000fe200078e0a06 */
[----:B------:R-:W3:Y:S02]  /*04a0*/  LDC R11, c[0x0][0x148] ;  /* 0x00005200ff0b7b82 */ /* 0x000ee40000000800 */
[----:B------:R-:W-:-:S02]  /*04b0*/  LEA.HI R5, R5, R4, RZ, 0x3 ;  /* 0x0000000405057211 */ /* 0x000fc400078f18ff */
[----:B-----5:R-:W-:Y:S02]  /*04c0*/  ISETP.NE.OR P0, PT, R0, RZ, !P0 ;  /* 0x000000ff0000720c */ /* 0x020fe40004705670 */
[--C-:B------:R-:W-:Y:S02]  /*04d0*/  SHF.R.S32.HI R0, RZ, 0x3, R5.reuse ;  /* 0x00000003ff007819 */ /* 0x100fe40000011405 */
[----:B------:R-:W-:Y:S02]  /*04e0*/  SHF.R.S32.HI R5, RZ, 0x1f, R5 ;  /* 0x0000001fff057819 */ /* 0x000fe40000011405 */
[----:B0-----:R-:W-:Y:S02]  /*04f0*/  I2FP.F32.U32 R7, UR9 ;  /* 0x0000000900077c45 */ /* 0x001fe40008201000 */
[----:B------:R-:W-:-:S03]  /*0500*/  LEA.HI R5, R5, R0, RZ, 0x2 ;  /* 0x0000000005057211 */ /* 0x000fc600078f10ff */
[----:B------:R-:W-:Y:S01]  /*0510*/  FMUL R7, R7, UR4 ;  /* 0x0000000407077c20 */ /* 0x000fe20008400000 */
[----:B------:R-:W-:Y:S01]  /*0520*/  LOP3.LUT R5, R5, 0xfffffffc, RZ, 0xc0, !PT ;  /* 0xfffffffc05057812 */ /* 0x000fe200078ec0ff */
[----:B------:R-:W-:Y:S01]  /*0530*/  VOTEU.ALL UP0, P0 ;  /* 0x00000000003f7886 */ /* 0x000fe20000000000 */
[----:B------:R-:W-:Y:S01]  /*0540*/  ULDC UR4, c[0x0][0x154] ;  /* 0x0000550000047ab9 */ /* 0x000fe20000000800 */
[----:B------:R-:W-:Y:S02]  /*0550*/  VOTEU.ALL UP1, P0 ;  /* 0x00000000003f7886 */ /* 0x000fe40000020000 */
[----:B------:R-:W0:Y:S01]  /*0560*/  F2I.U32.TRUNC.NTZ R7, R7 ;  /* 0x0000000700077305 */ /* 0x000e22000020f000 */
[----:B------:R-:W-:Y:S01]  /*0570*/  IMAD.IADD R5, R0, 0x1, -R5 ;  /* 0x0000000100057824 */ /* 0x000fe200078e0a05 */
[----:B------:R-:W5:Y:S01]  /*0580*/  @!UP0 S2UR UR7, SR_CgaCtaId ;  /* 0x00000000000789c3 */ /* 0x000f620000008800 */
[----:B------:R-:W-:Y:S02]  /*0590*/  @!UP0 UMOV UR6, 0x400 ;  /* 0x0000040000068882 */ /* 0x000fe40000000000 */
[----:B------:R-:W-:Y:S01]  /*05a0*/  IMAD R5, R6, 0x4, R5 ;  /* 0x0000000406057824 */ /* 0x000fe200078e0205 */
[----:B--2---:R-:W-:-:S04]  /*05b0*/  I2FP.F32.U32 R9, R2 ;  /* 0x0000000200097245 */ /* 0x004fc80000201000 */
[----:B------:R-:W-:Y:S01]  /*05c0*/  LEA.HI R0, R5, R5, RZ, 0x1 ;  /* 0x0000000505007211 */ /* 0x000fe200078f08ff */
[----:B------:R-:W-:Y:S01]  /*05d0*/  FMUL R9, R9, UR4 ;  /* 0x0000000409097c20 */ /* 0x000fe20008400000 */
[----:B------:R-:W-:Y:S02]  /*05e0*/  UMOV UR4, 0x20 ;  /* 0x0000002000047882 */ /* 0x000fe40000000000 */
[----:B------:R-:W-:Y:S01]  /*05f0*/  LOP3.LUT R6, R0, 0xfffffffe, RZ, 0xc0, !PT ;  /* 0xfffffffe00067812 */ /* 0x000fe200078ec0ff */
[----:B0-----:R-:W-:Y:S01]  /*0600*/  IMAD.MOV R13, RZ, RZ, -R7 ;  /* 0x000000ffff0d7224 */ /* 0x001fe200078e0a07 */
[----:B------:R-:W-:-:S04]  /*0610*/  @!UP0 UIADD3 UR4, -UR4, 0x100000, URZ ;  /* 0x0010000004048890 */ /* 0x000fc8000fffe13f */
[----:B------:R-:W-:Y:S02]  /*0620*/  @!UP0 USHF.L.U32 UR5, UR4, 0xb, URZ ;  /* 0x0000000b04058899 */ /* 0x000fe4000800063f */
[----:B------:R-:W-:Y:S01]  /*0630*/  @!UP0 USHF.L.U32 UR4, UR4, 0x1, URZ ;  /* 0x0000000104048899 */ /* 0x000fe2000800063f */
[----:B------:R-:W0:Y:S01]  /*0640*/  F2I.U32.TRUNC.NTZ R9, R9 ;  /* 0x0000000900097305 */ /* 0x000e22000020f000 */
[----:B-1----:R-:W-:Y:S02]  /*0650*/  IMAD R0, R8, R13, UR9 ;  /* 0x0000000908007e24 */ /* 0x002fe4000f8e020d */
[C---:B------:R-:W-:Y:S02]  /*0660*/  IMAD.IADD R7, R5.reuse, 0x1, -R6 ;  /* 0x0000000105077824 */ /* 0x040fe400078e0a06 */
[----:B------:R-:W-:-:S03]  /*0670*/  IMAD.SHL.U32 R6, R5, 0x4, RZ ;  /* 0x0000000405067824 */ /* 0x000fc600078e00ff */
[----:B------:R-:W-:Y:S01]  /*0680*/  ISETP.NE.AND P2, PT, R7, R0, PT ;  /* 0x000000000700720c */ /* 0x000fe20003f45270 */
[----:B-----5:R-:W-:Y:S01]  /*0690*/  @!UP0 ULEA UR6, UR7, UR6, 0x18 ;  /* 0x0000000607068291 */ /* 0x020fe2000f8ec03f */
[----:B------:R-:W-:Y:S01]  /*06a0*/  LOP3.LUT R10, R5, 0xc, R6, 0x78, !PT ;  /* 0x0000000c050a7812 */ /* 0x000fe200078e7806 */
[----:B------:R-:W1:Y:S01]  /*06b0*/  LDC R7, c[0x0][0x140] ;  /* 0x00005000ff077b82 */ /* 0x000e620000000800 */
[----:B------:R-:W-:Y:S01]  /*06c0*/  VOTEU.ALL UP0, P0 ;  /* 0x00000000003f7886 */ /* 0x000fe20000000000 */
[----:B------:R-:W-:Y:S01]  /*06d0*/  LOP3.LUT P0, RZ, R4, 0x7, RZ, 0xc0, !PT ;  /* 0x0000000704ff7812 */ /* 0x000fe2000780c0ff */
[----:B0-----:R-:W-:Y:S01]  /*06e0*/  IMAD.MOV R12, RZ, RZ, -R9 ;  /* 0x000000ffff0c7224 */ /* 0x001fe200078e0a09 */
[----:B------:R0:W-:Y:S01]  /*06f0*/  STL [R1+0x7c], R10 ;  /* 0x00007c0a01007387 */ /* 0x0001e20000100800 */
[----:B------:R-:W-:Y:S01]  /*0700*/  IMAD.MOV.U32 R4, RZ, RZ, 0x1 ;  /* 0x00000001ff047424 */ /* 0x000fe200078e00ff */
[----:B------:R-:W-:Y:S01]  /*0710*/  ISETP.LT.U32.AND P0, PT, R10, 0x4, !P0 ;  /* 0x000000040a00780c */ /* 0x000fe20004701070 */
[----:B---3--:R-:W-:-:S03]  /*0720*/  IMAD R6, R11, R12, R2 ;  /* 0x0000000c0b067224 */ /* 0x008fc600078e0202 */
[----:B------:R-:W-:Y:S01]  /*0730*/  @P2 LEA.HI R5, R10, R10, RZ, 0x1 ;  /* 0x0000000a0a052211 */ /* 0x000fe200078f08ff */
[----:B------:R-:W2:Y:S02]  /*0740*/  FENCE.VIEW.ASYNC.S ;  /* 0x00000000000073c6 */ /* 0x000ea40000000000 */
[----:B--2---:R0:W2:Y:S01]  /*0750*/  @!UP0 SYNCS.EXCH.64 URZ, [UR6+0x40], UR4 ;  /* 0x00004004063f85b2 */ /* 0x0040a20008000100 */
[----:B------:R-:W-:-:S04]  /*0760*/  @P2 SHF.R.S32.HI R5, RZ, 0x1, R5 ;  /* 0x00000001ff052819 */ /* 0x000fc80000011405 */
[----:B------:R-:W-:Y:S02]  /*0770*/  @P2 ISETP.NE.AND P3, PT, R5, R6, PT ;  /* 0x000000060500220c */ /* 0x000fe40003f65270 */
[----:B------:R-:W-:Y:S02]  /*0780*/  SEL R5, RZ, 0x1, !P0 ;  /* 0x00000001ff057807 */ /* 0x000fe40004000000 */
[----:B------:R-:W-:Y:S02]  /*0790*/  @P2 SEL R4, RZ, 0x1, P3 ;  /* 0x00000001ff042807 */ /* 0x000fe40001800000 */
[----:B-1----:R-:W-:Y:S02]  /*07a0*/  ISETP.EQ.U32.AND P5, PT, R7, 0x1, PT ;  /* 0x000000010700780c */ /* 0x002fe40003fa2070 */
[----:B------:R-:W-:Y:S01]  /*07b0*/  LOP3.LUT R4, R4, R5, RZ, 0xc0, !PT ;  /* 0x0000000504047212 */ /* 0x000fe200078ec0ff */
[----:B------:R0:W1:Y:S01]  /*07c0*/  @!UP1 SYNCS.EXCH.64 URZ, [UR6+0x48], UR4 ;  /* 0x00004804063f95b2 */ /* 0x0000620008000100 */
[----:B------:R-:W-:-:S03]  /*07d0*/  NOP ;  /* 0x0000000000007918 */ /* 0x000fc60000000000 */
[----:B------:R0:W-:Y:S06]  /*07e0*/  STL [R1+0x78], R4 ;  /* 0x0000780401007387 */ /* 0x0001ec0000100800 */
[----:B--2---:R-:W-:Y:S05]  /*07f0*/  @!P5 BRA `(.L_x_3) ;  /* 0x000000000008d947 */ /* 0x004fea0003800000 */
[----:B-1--4-:R-:W-:Y:S01]  /*0800*/  UCGABAR_ARV ;  /* 0x00000000000079c7 */ /* 0x012fe20008000000 */
[----:B------:R-:W-:Y:S05]  /*0810*/  BRA `(.L_x_4) ;  /* 0x0000000000047947 */ /* 0x000fea0003800000 */
.L_x_3:
[----:B-1--4-:R-:W-:Y:S01]  /*0820*/  NOP ;  /* 0x0000000000007918 */ /* 0x012fe20000000000 */
.L_x_4:
[----:B------:R-:W1:Y:S01]  /*0830*/  LDC R3, c[0x0][0x65c] ;  /* 0x00019700ff037b82 */ /* 0x000e620000000800 */
[----:B0-----:R-:W-:Y:S02]  /*0840*/  IMAD.U32 R4, RZ, RZ, UR9 ;  /* 0x00000009ff047e24 */ /* 0x001fe4000f8e00ff */
[----:B------:R-:W-:Y:S01]  /*0850*/  IMAD.MOV.U32 R5, RZ, RZ, RZ ;  /* 0x000000ffff057224 */ /* 0x000fe200078e00ff */
[----:B-1----:R-:W-:-:S13]  /*0860*/  ISETP.NE.AND P4, PT, R3, 0x1, PT ;  /* 0x000000010300780c */ /* 0x002fda0003f85270 */
[----:B------:R-:W0:Y:S01]  /*0870*/  @P4 LDC R7, c[0x0][0x10] ;  /* 0x00000400ff074b82 */ /* 0x000e220000000800 */
[----:B------:R-:W-:Y:S02]  /*0880*/  @P4 IMAD.MOV.U32 R3, RZ, RZ, RZ ;  /* 0x000000ffff034224 */ /* 0x000fe400078e00ff */
[----:B------:R-:W-:-:S05]  /*0890*/  @P4 IMAD.MOV.U32 R13, RZ, RZ, RZ ;  /* 0x000000ffff0d4224 */ /* 0x000fca00078e00ff */
[----:B------:R-:W1:Y:S01]  /*08a0*/  @!P4 LDC R9, c[0x0][0xc] ;  /* 0x00000300ff09cb82 */ /* 0x000e620000000800 */
[----:B0-----:R-:W-:-:S04]  /*08b0*/  @P4 IMAD.WIDE.U32 R6, R7, UR9, R2 ;  /* 0x0000000907064c25 */ /* 0x001fc8000f8e0002 */
[----:B------:R-:W-:Y:S02]  /*08c0*/  @P4 IMAD.MOV.U32 R19, RZ, RZ, R6 ;  /* 0x000000ffff134224 */ /* 0x000fe400078e0006 */
[----:B------:R-:W-:Y:S02]  /*08d0*/  @P4 IMAD.IADD R23, R7, 0x1, R13 ;  /* 0x0000000107174824 */ /* 0x000fe400078e020d */
[----:B-1----:R-:W-:-:S04]  /*08e0*/  @!P4 IMAD.WIDE.U32 R4, R2, R9, R4 ;  /* 0x000000090204c225 */ /* 0x002fc800078e0004 */
[----:B------:R-:W-:Y:S02]  /*08f0*/  @!P4 IMAD.MOV.U32 R19, RZ, RZ, R4 ;  /* 0x000000ffff13c224 */ /* 0x000fe400078e0004 */
[----:B------:R-:W-:-:S03]  /*0900*/  @!P4 IMAD.MOV.U32 R23, RZ, RZ, R5 ;  /* 0x000000ffff17c224 */ /* 0x000fc600078e0005 */
[----:B------:R0:W-:Y:S04]  /*0910*/  STL [R1+0x84], R19 ;  /* 0x0000841301007387 */ /* 0x0001e80000100800 */
[----:B------:R0:W-:Y:S01]  /*0920*/  STL [R1+0x80], R23 ;  /* 0x0000801701007387 */ /* 0x0001e20000100800 */
[----:B------:R-:W-:Y:S05]  /*0930*/  @!P5 BRA `(.L_x_5) ;  /* 0x00000000000cd947 */ /* 0x000fea0003800000 */
[----:B------:R-:W-:Y:S01]  /*0940*/  UCGABAR_WAIT ;  /* 0x0000000000007dc7 */ /* 0x000fe20008000000 */
[----:B------:R-:W-:Y:S01]  /*0950*/  CCTL.IVALL ;  /* 0x00000000ff00798f */ /* 0x000fe20002000000 */
[----:B------:R-:W-:Y:S05]  /*0960*/  BRA `(.L_x_6) ;  /* 0x0000000000047947 */ /* 0x000fea0003800000 */
.L_x_5:
[----:B------:R-:W-:Y:S06]  /*0970*/  BAR.SYNC.DEFER_BLOCKING 0x0 ;  /* 0x0000000000007b1d */ /* 0x000fec0000010000 */
.L_x_6:
[----:B------:R-:W-:Y:S05]  /*0980*/  @!P1 BRA `(.L_x_7) ;  /* 0x000000e000f49947 */ /* 0x000fea0003800000 */
[----:B------:R-:W-:-:S06]  /*0990*/  UISETP.GT.U32.AND UP0, UPT, UR10, 0x1, UPT ;  /* 0x000000010a00788c */ /* 0x000fcc000bf04070 */
[----:B------:R-:W-:-:S13]  /*09a0*/  PLOP3.LUT P0, PT, PT, PT, UP0, 0x80, 0x0 ;  /* 0x000000000000781c */ /* 0x000fda0003f0f008 */
[----:B------:R-:W-:Y:S05]  /*09b0*/  @P0 EXIT ;  /* 0x000000000000094d */ /* 0x000fea0003800000 */
[----:B------:R-:W-:Y:S01]  /*09c0*/  IMAD.MOV.U32 R6, RZ, RZ, -0x1 ;  /* 0xffffffffff067424 */ /* 0x000fe200078e00ff */
[----:B------:R-:W-:Y:S01]  /*09d0*/  ULDC.64 UR4, c[0x0][0x650] ;  /* 0x0001940000047ab9 */ /* 0x000fe20000000a00 */
[----:B------:R-:W-:Y:S01]  /*09e0*/  IMAD.MOV.U32 R5, RZ, RZ, -0x1 ;  /* 0xffffffffff057424 */ /* 0x000fe200078e00ff */
[----:B------:R-:W-:Y:S01]  /*09f0*/  ISETP.GE.U32.AND P0, PT, R19, UR4, PT ;  /* 0x0000000413007c0c */ /* 0x000fe2000bf06070 */
[----:B------:R-:W-:Y:S01]  /*0a00*/  UMOV UR22, 0xffffffff ;  /* 0xffffffff00167882 */ /* 0x000fe20000000000 */
[----:B------:R1:W-:Y:S01]  /*0a10*/  STL [R1+0x8c], R6 ;  /* 0x00008c0601007387 */ /* 0x0003e20000100800 */
[----:B------:R-:W-:Y:S02]  /*0a20*/  PRMT R4, RZ, 0x7610, R4 ;  /* 0x00007610ff047816 */ /* 0x000fe40000000004 */
[----:B------:R-:W-:Y:S01]  /*0a30*/  ISETP.GE.U32.AND.EX P0, PT, R23, UR5, PT, P0 ;  /* 0x0000000517007c0c */ /* 0x000fe2000bf06100 */
[----:B------:R1:W-:-:S12]  /*0a40*/  STL [R1+0x88], R5 ;  /* 0x0000880501007387 */ /* 0x0003d80000100800 */
[----:B-1----:R-:W-:Y:S05]  /*0a50*/  @P0 BRA `(.L_x_8) ;  /* 0x0000000400380947 */ /* 0x002fea0003800000 */
[----:B------:R-:W1:Y:S01]  /*0a60*/  LDC.64 R14, c[0x0][0x628] ;  /* 0x00018a00ff0e7b82 */ /* 0x000e620000000a00 */
[----:B------:R-:W-:Y:S02]  /*0a70*/  IMAD.MOV.U32 R4, RZ, RZ, R19 ;  /* 0x000000ffff047224 */ /* 0x000fe400078e0013 */
[----:B------:R-:W-:-:S05]  /*0a80*/  IMAD.MOV.U32 R5, RZ, RZ, R23 ;  /* 0x000000ffff057224 */ /* 0x000fca00078e0017 */
[----:B------:R-:W2:Y:S08]  /*0a90*/  LDC R10, c[0x0][0x630] ;  /* 0x00018c00ff0a7b82 */ /* 0x000eb00000000800 */
[----:B------:R-:W3:Y:S01]  /*0aa0*/  LDC.64 R16, c[0x0][0x620] ;  /* 0x00018800ff107b82 */ /* 0x000ee20000000a00 */
[----:B-1----:R-:W-:-:S04]  /*0ab0*/  ISETP.NE.U32.AND P0, PT, R14, RZ, PT ;  /* 0x000000ff0e00720c */ /* 0x002fc80003f05070 */
[----:B------:R-:W-:-:S13]  /*0ac0*/  ISETP.NE.AND.EX P0, PT, R15, RZ, PT, P0 ;  /* 0x000000ff0f00720c */ /* 0x000fda0003f05300 */
[----:B--23--:R-:W-:Y:S05]  /*0ad0*/  @!P0 BRA `(.L_x_9) ;  /* 0x0000000000288947 */ /* 0x00cfea0003800000 */
[----:B------:R-:W1:Y:S02]  /*0ae0*/  LDC R9, c[0x0][0x634] ;  /* 0x00018d00ff097b82 */ /* 0x000e640000000800 */
[----:B-1----:R-:W-:-:S05]  /*0af0*/  IADD3 R9, P0, R19, R9, RZ ;  /* 0x0000000913097210 */ /* 0x002fca0007f1e0ff */
[----:B------:R-:W-:-:S04]  /*0b00*/  IMAD.X R13, RZ, RZ, R23, P0 ;  /* 0x000000ffff0d7224 */ /* 0x000fc800000e0617 */
[----:B------:R-:W-:-:S04]  /*0b10*/  IMAD.WIDE.U32 R4, R13, R14, RZ ;  /* 0x0000000e0d047225 */ /* 0x000fc800078e00ff */
[----:B------:R-:W-:-:S04]  /*0b20*/  IMAD.WIDE.U32 R6, P0, R9, R15, R4 ;  /* 0x0000000f09067225 */ /* 0x000fc80007800004 */
[----:B------:R-:W-:-:S04]  /*0b30*/  IMAD.WIDE.U32 R4, R9, R14, RZ ;  /* 0x0000000e09047225 */ /* 0x000fc800078e00ff */
[----:B------:R-:W-:Y:S01]  /*0b40*/  IMAD.X R9, RZ, RZ, RZ, P0 ;  /* 0x000000ffff097224 */ /* 0x000fe200000e06ff */
[----:B------:R-:W-:Y:S01]  /*0b50*/  IADD3 RZ, P0, R5, R6, RZ ;  /* 0x0000000605ff7210 */ /* 0x000fe20007f1e0ff */
[----:B------:R-:W-:-:S04]  /*0b60*/  IMAD.MOV.U32 R8, RZ, RZ, R7 ;  /* 0x000000ffff087224 */ /* 0x000fc800078e0007 */
[----:B------:R-:W-:-:S08]  /*0b70*/  IMAD.WIDE.U32.X R4, R13, R15, R8, P0 ;  /* 0x0000000f0d047225 */ /* 0x000fd000000e0408 */
.L_x_9:
[----:B------:R-:W1:Y:S01]  /*0b80*/  LDC.64 R20, c[0x0][0x640] ;  /* 0x00019000ff147b82 */ /* 0x000e620000000a00 */
[-C--:B------:R-:W-:Y:S01]  /*0b90*/  SHF.R.U64 R22, R4, R10.reuse, R5 ;  /* 0x0000000a04167219 */ /* 0x080fe20000001205 */
[----:B------:R-:W-:Y:S01]  /*0ba0*/  IMAD.MOV.U32 R4, RZ, RZ, R19 ;  /* 0x000000ffff047224 */ /* 0x000fe200078e0013 */
[----:B------:R-:W-:Y:S01]  /*0bb0*/  SHF.R.U32.HI R3, RZ, R10, R5 ;  /* 0x0000000aff037219 */ /* 0x000fe20000011605 */
[----:B------:R-:W-:Y:S01]  /*0bc0*/  IMAD.MOV.U32 R5, RZ, RZ, R23 ;  /* 0x000000ffff057224 */ /* 0x000fe200078e0017 */
[----:B------:R-:W-:Y:S01]  /*0bd0*/  IADD3 R7, P0, RZ, -R22, RZ ;  /* 0x80000016ff077210 */ /* 0x000fe20007f1e0ff */
[----:B0-----:R-:W-:Y:S02]  /*0be0*/  IMAD R23, R11, R12, R2 ;  /* 0x0000000c0b177224 */ /* 0x001fe400078e0202 */
[----:B------:R-:W0:Y:S01]  /*0bf0*/  LDC R8, c[0x0][0x618] ;  /* 0x00018600ff087b82 */ /* 0x000e220000000800 */
[----:B------:R-:W-:Y:S02]  /*0c00*/  IMAD.MOV.U32 R11, RZ, RZ, 0x1 ;  /* 0x00000001ff0b7424 */ /* 0x000fe400078e00ff */
[----:B------:R-:W-:-:S02]  /*0c10*/  IMAD.X R3, RZ, RZ, ~R3, P0 ;  /* 0x000000ffff037224 */ /* 0x000fc400000e0e03 */
[----:B------:R-:W-:-:S03]  /*0c20*/  IMAD.WIDE.U32 R4, R7, R16, R4 ;  /* 0x0000001007047225 */ /* 0x000fc600078e0004 */
[----:B------:R-:W2:Y:S01]  /*0c30*/  LDC R14, c[0x0][0x608] ;  /* 0x00018200ff0e7b82 */ /* 0x000ea20000000800 */
[----:B------:R-:W-:-:S04]  /*0c40*/  IMAD R6, R3, R16, RZ ;  /* 0x0000001003067224 */ /* 0x000fc800078e02ff */
[----:B------:R-:W-:-:S03]  /*0c50*/  IMAD R3, R7, R17, R6 ;  /* 0x0000001107037224 */ /* 0x000fc600078e0206 */
[----:B------:R-:W3:Y:S01]  /*0c60*/  LDC R18, c[0x0][0x658] ;  /* 0x00019600ff127b82 */ /* 0x000ee20000000800 */
[----:B------:R-:W-:Y:S01]  /*0c70*/  IMAD.IADD R3, R5, 0x1, R3 ;  /* 0x0000000105037824 */ /* 0x000fe200078e0203 */
[----:B-1----:R-:W-:Y:S01]  /*0c80*/  ISETP.NE.U32.AND P0, PT, R20, RZ, PT ;  /* 0x000000ff1400720c */ /* 0x002fe20003f05070 */
[----:B------:R-:W-:-:S03]  /*0c90*/  IMAD.MOV.U32 R5, RZ, RZ, -0x1 ;  /* 0xffffffffff057424 */ /* 0x000fc600078e00ff */
[----:B------:R-:W-:Y:S02]  /*0ca0*/  ISETP.NE.AND.EX P0, PT, R21, RZ, PT, P0 ;  /* 0x000000ff1500720c */ /* 0x000fe40003f05300 */
[----:B------:R-:W1:Y:S01]  /*0cb0*/  LDC R13, c[0x0][0x600] ;  /* 0x00018000ff0d7b82 */ /* 0x000e620000000800 */
[-CC-:B0-----:R-:W-:Y:S02]  /*0cc0*/  SHF.R.U64 R10, R4, R8.reuse, R3.reuse ;  /* 0x00000008040a7219 */ /* 0x181fe40000001203 */
[----:B------:R-:W-:-:S05]  /*0cd0*/  SHF.R.U32.HI R3, RZ, R8, R3 ;  /* 0x00000008ff037219 */ /* 0x000fca0000011603 */
[----:B------:R-:W0:Y:S01]  /*0ce0*/  LDC R15, c[0x0][0x648] ;  /* 0x00019200ff0f7b82 */ /* 0x000e220000000800 */
[-CC-:B--2---:R-:W-:Y:S02]  /*0cf0*/  SHF.R.U64 R19, R10, R14.reuse, R3.reuse ;  /* 0x0000000e0a137219 */ /* 0x184fe40000001203 */
[----:B------:R-:W-:-:S05]  /*0d00*/  SHF.R.U32.HI R3, RZ, R14, R3 ;  /* 0x0000000eff037219 */ /* 0x000fca0000011603 */
[----:B------:R-:W2:Y:S01]  /*0d10*/  LDC R17, c[0x0][0x638] ;  /* 0x00018e00ff117b82 */ /* 0x000ea20000000800 */
[-C--:B---3--:R-:W-:Y:S02]  /*0d20*/  SHF.L.U32 R2, R5, R18.reuse, RZ ;  /* 0x0000001205027219 */ /* 0x088fe400000006ff */
[--C-:B------:R-:W-:Y:S02]  /*0d30*/  SHF.R.U64 R12, R19, R18, R3.reuse ;  /* 0x00000012130c7219 */ /* 0x100fe40000001203 */
[----:B------:R-:W-:Y:S02]  /*0d40*/  LOP3.LUT R8, RZ, R2, RZ, 0x33, !PT ;  /* 0x00000002ff087212 */ /* 0x000fe400078e33ff */
[----:B------:R-:W-:Y:S01]  /*0d50*/  SHF.R.U32.HI R3, RZ, R18, R3 ;  /* 0x00000012ff037219 */ /* 0x000fe20000011603 */
[----:B------:R-:W3:Y:S01]  /*0d60*/  LDC R16, c[0x0][0x610] ;  /* 0x00018400ff107b82 */ /* 0x000ee20000000800 */
[----:B------:R-:W-:Y:S01]  /*0d70*/  IMAD.MOV.U32 R2, RZ, RZ, R12 ;  /* 0x000000ffff027224 */ /* 0x000fe200078e000c */
[----:B------:R-:W-:Y:S06]  /*0d80*/  @!P0 BRA `(.L_x_10) ;  /* 0x0000000000288947 */ /* 0x000fec0003800000 */
[----:B------:R-:W4:Y:S02]  /*0d90*/  LDC R7, c[0x0][0x64c] ;  /* 0x00019300ff077b82 */ /* 0x000f240000000800 */
[----:B----4-:R-:W-:-:S05]  /*0da0*/  IADD3 R7, P0, R12, R7, RZ ;  /* 0x000000070c077210 */ /* 0x010fca0007f1e0ff */
        /* <DEDUP_REMOVED lines=8> */
.L_x_10:
[----:B0-----:R-:W-:Y:S01]  /*0e30*/  SHF.R.U64 R4, R2, R15, R3 ;  /* 0x0000000f02047219 */ /* 0x001fe20000001203 */
[----:B-1----:R-:W-:Y:S01]  /*0e40*/  VIADD R5, R13, 0xffffffff ;  /* 0xffffffff0d057836 */ /* 0x002fe20000000000 */
[----:B------:R-:W-:Y:S02]  /*0e50*/  SHF.L.U32 R2, R11, R18, RZ ;  /* 0x000000120b027219 */ /* 0x000fe400000006ff */
[----:B------:R-:W-:Y:S01]  /*0e60*/  LOP3.LUT R3, R19, R8, RZ, 0xc0, !PT ;  /* 0x0000000813037212 */ /* 0x000fe200078ec0ff */
[----:B------:R-:W-:Y:S01]  /*0e70*/  IMAD.MOV R6, RZ, RZ, -R4 ;  /* 0x000000ffff067224 */ /* 0x000fe200078e0a04 */
[----:B------:R-:W-:Y:S02]  /*0e80*/  SEL R0, R0, R23, !P4 ;  /* 0x0000001700007207 */ /* 0x000fe40006000000 */
[----:B------:R-:W-:Y:S01]  /*0e90*/  LOP3.LUT R5, R10, R5, RZ, 0xc0, !PT ;  /* 0x000000050a057212 */ /* 0x000fe200078ec0ff */
[----:B------:R-:W-:Y:S01]  /*0ea0*/  IMAD R3, R2, R4, R3 ;  /* 0x0000000402037224 */ /* 0x000fe200078e0203 */
[----:B------:R-:W-:Y:S01]  /*0eb0*/  R2UR UR22, R22 ;  /* 0x00000000161672ca */ /* 0x000fe200000e0000 */
[----:B--2---:R-:W-:-:S02]  /*0ec0*/  IMAD R2, R6, R17, R12 ;  /* 0x0000001106027224 */ /* 0x004fc400078e020c */
[----:B---3--:R-:W-:Y:S02]  /*0ed0*/  IMAD R0, R3, R16, R0 ;  /* 0x0000001003007224 */ /* 0x008fe400078e0200 */
[----:B------:R-:W-:Y:S02]  /*0ee0*/  IMAD R3, R2, R13, R5 ;  /* 0x0000000d02037224 */ /* 0x000fe400078e0205 */
[----:B------:R-:W-:-:S03]  /*0ef0*/  IMAD.MOV.U32 R4, RZ, RZ, 0x1 ;  /* 0x00000001ff047424 */ /* 0x000fc600078e00ff */
[----:B------:R-:W-:Y:S02]  /*0f00*/  SEL R2, R3, R0, !P4 ;  /* 0x0000000003027207 */ /* 0x000fe40006000000 */
[----:B------:R-:W-:-:S03]  /*0f10*/  SEL R0, R0, R3, !P4 ;  /* 0x0000000300007207 */ /* 0x000fc60006000000 */
[----:B------:R1:W-:Y:S04]  /*0f20*/  STL [R1+0x88], R2 ;  /* 0x0000880201007387 */ /* 0x0003e80000100800 */
[----:B------:R1:W-:Y:S02]  /*0f30*/  STL [R1+0x8c], R0 ;  /* 0x00008c0001007387 */ /* 0x0003e40000100800 */
.L_x_8:
[----:B------:R-:W-:-:S08]  /*0f40*/  NOP ;  /* 0x0000000000007918 */ /* 0x000fd00000000000 */
[----:B------:R-:W2:Y:S02]  /*0f50*/  USETMAXREG.TRY_ALLOC.CTAPOOL UP0, 0xe8 ;  /* 0x000000e8000079c8 */ /* 0x000ea40008000600 */
[----:B--2---:R-:W-:-:S13]  /*0f60*/  PLOP3.LUT P0, PT, PT, PT, UP0, 0x80, 0x0 ;  /* 0x000000000000781c */ /* 0x004fda0003f0f008 */
[----:B------:R-:W-:Y:S05]  /*0f70*/  @!P0 BRA `(.L_x_8) ;  /* 0xfffffffc00f08947 */ /* 0x000fea000383ffff */
[----:B------:R-:W-:Y:S01]  /*0f80*/  ULDC.64 UR4, c[0x0][0x598] ;  /* 0x0001660000047ab9 */ /* 0x000fe20000000a00 */
[----:B------:R-:W-:Y:S01]  /*0f90*/  ULDC.64 UR16, c[0x0][0x208] ;  /* 0x0000820000107ab9 */ /* 0x000fe20000000a00 */
[----:B------:R-:W-:-:S04]  /*0fa0*/  ISETP.NE.U32.AND P0, PT, RZ, UR4, PT ;  /* 0x00000004ff007c0c */ /* 0x000fc8000bf05070 */
[----:B------:R-:W-:-:S13]  /*0fb0*/  ISETP.NE.AND.EX P0, PT, RZ, UR5, PT, P0 ;  /* 0x00000005ff007c0c */ /* 0x000fda000bf05300 */
[----:B------:R-:W-:Y:S05]  /*0fc0*/  @!P0 BRA `(.L_x_11) ;  /* 0x0000000000208947 */ /* 0x000fea0003800000 */
[----:B-1----:R-:W1:Y:S02]  /*0fd0*/  LDC.64 R2, c[0x0][0x598] ;  /* 0x00016600ff027b82 */ /* 0x002e640000000a00 */
[----:B-1----:R-:W2:Y:S02]  /*0fe0*/  LDG.E.64 R2, desc[UR16][R2.64] ;  /* 0x0000001002027981 */ /* 0x002ea4000c1e1b00 */
[----:B--2---:R-:W-:-:S04]  /*0ff0*/  ISETP.NE.U32.AND P0, PT, R2, RZ, PT ;  /* 0x000000ff0200720c */ /* 0x004fc80003f05070 */
[----:B------:R-:W-:-:S13]  /*1000*/  ISETP.NE.AND.EX P0, PT, R3, RZ, PT, P0 ;  /* 0x000000ff0300720c */ /* 0x000fda0003f05300 */
[----:B------:R-:W-:Y:S05]  /*1010*/  @!P0 BRA `(.L_x_11) ;  /* 0x00000000000c8947 */ /* 0x000fea0003800000 */
[----:B------:R-:W2:Y:S02]  /*1020*/  LD.E R2, desc[UR16][R2.64] ;  /* 0x0000001002027980 */ /* 0x000ea4000c101900 */
[----:B--2---:R-:W-:Y:S01]  /*1030*/  R2UR UR20, R2 ;  /* 0x00000000021472ca */ /* 0x004fe200000e0000 */
[----:B------:R-:W-:-:S14]  /*1040*/  BRA `(.L_x_12) ;  /* 0x0000000000247947 */ /* 0x000fdc0003800000 */
.L_x_11:
[----:B------:R-:W-:Y:S02]  /*1050*/  ULDC.64 UR4, c[0x0][0x588] ;  /* 0x0001620000047ab9 */ /* 0x000fe40000000a00 */
[----:B------:R-:W-:-:S04]  /*1060*/  ISETP.NE.U32.AND P0, PT, RZ, UR4, PT ;  /* 0x00000004ff007c0c */ /* 0x000fc8000bf05070 */
[----:B------:R-:W-:-:S13]  /*1070*/  ISETP.NE.AND.EX P0, PT, RZ, UR5, PT, P0 ;  /* 0x00000005ff007c0c */ /* 0x000fda000bf05300 */
[----:B------:R-:W-:Y:S05]  /*1080*/  @!P0 BRA `(.L_x_13) ;  /* 0x0000000000108947 */ /* 0x000fea0003800000 */
[----:B-1----:R-:W1:Y:S02]  /*1090*/  LDC.64 R2, c[0x0][0x588] ;  /* 0x00016200ff027b82 */ /* 0x002e640000000a00 */
[----:B-1----:R-:W2:Y:S02]  /*10a0*/  LDG.E R2, desc[UR16][R2.64] ;  /* 0x0000001002027981 */ /* 0x002ea4000c1e1900 */
[----:B--2---:R-:W-:Y:S01]  /*10b0*/  R2UR UR20, R2 ;  /* 0x00000000021472ca */ /* 0x004fe200000e0000 */
[----:B------:R-:W-:-:S14]  /*10c0*/  BRA `(.L_x_12) ;  /* 0x0000000000047947 */ /* 0x000fdc0003800000 */
.L_x_13:
[----:B------:R-:W-:-:S05]  /*10d0*/  ULDC UR20, c[0x0][0x580] ;  /* 0x0001600000147ab9 */ /* 0x000fca0000000800 */
.L_x_12:
[----:B------:R-:W-:Y:S02]  /*10e0*/  ULDC.64 UR4, c[0x0][0x5a0] ;  /* 0x0001680000047ab9 */ /* 0x000fe40000000a00 */
        /* <DEDUP_REMOVED lines=11> */
.L_x_14:
        /* <DEDUP_REMOVED lines=8> */
.L_x_16:
[----:B------:R-:W-:-:S05]  /*1220*/  ULDC UR21, c[0x0][0x584] ;  /* 0x0001610000157ab9 */ /* 0x000fca0000000800 */
.L_x_15:
[----:B------:R-:W-:-:S13]  /*1230*/  LOP3.LUT P0, RZ, R4, 0xff, RZ, 0xc0, !PT ;  /* 0x000000ff04ff7812 */ /* 0x000fda000780c0ff */
[----:B------:R-:W-:Y:S05]  /*1240*/  @!P0 EXIT ;  /* 0x000000000000894d */ /* 0x000fea0003800000 */
[----:B------:R-:W-:Y:S01]  /*1250*/  ULDC UR4, c[0x0][0x28c] ;  /* 0x0000a30000047ab9 */ /* 0x000fe20000000800 */
[----:B------:R-:W-:Y:S02]  /*1260*/  ULOP3.LUT UR23, UR13, 0x1, URZ, 0xfc, !UPT ;  /* 0x000000010d177892 */ /* 0x000fe4000f8efc3f */
[----:B------:R-:W-:-:S04]  /*1270*/  UIADD3 UR4, UR4, 0x1f, URZ ;  /* 0x0000001f04047890 */ /* 0x000fc8000fffe03f */
[----:B------:R-:W-:-:S04]  /*1280*/  USHF.R.S32.HI UR5, URZ, 0x1f, UR4 ;  /* 0x0000001f3f057899 */ /* 0x000fc80008011404 */
[----:B------:R-:W-:-:S03]  /*1290*/  ULEA.HI UR5, UR5, UR4, URZ, 0x5 ;  /* 0x0000000405057291 */ /* 0x000fc6000f8f283f */
[----:B------:R-:W-:Y:S01]  /*12a0*/  UMOV UR4, URZ ;  /* 0x0000003f00047c82 */ /* 0x000fe20008000000 */
[----:B------:R-:W-:-:S03]  /*12b0*/  USHF.R.S32.HI UR12, URZ, 0x5, UR5 ;  /* 0x000000053f0c7899 */ /* 0x000fc60008011405 */
[----:B------:R-:W-:-:S09]  /*12c0*/  UMOV UR5, URZ ;  /* 0x0000003f00057c82 */ /* 0x000fd20008000000 */
.L_x_299:
[----:B-1----:R-:W1:Y:S01]  /*12d0*/  S2R R0, SR_TID.X ;  /* 0x0000000000007919 */ /* 0x002e620000002100 */
[----:B--2---:R-:W2:Y:S01]  /*12e0*/  S2UR UR11, SR_CgaCtaId ;  /* 0x00000000000b79c3 */ /* 0x004ea20000008800 */
[----:B------:R-:W-:Y:S01]  /*12f0*/  UMOV UR14, 0x400 ;  /* 0x00000400000e7882 */ /* 0x000fe20000000000 */
[----:B------:R-:W-:Y:S01]  /*1300*/  UMOV UR6, URZ ;  /* 0x0000003f00067c82 */ /* 0x000fe20008000000 */
[----:B------:R-:W-:Y:S01]  /*1310*/  STL [R1+0x74], RZ ;  /* 0x000074ff01007387 */ /* 0x000fe20000100800 */
[----:B------:R-:W-:Y:S01]  /*1320*/  UMOV UR7, URZ ;  /* 0x0000003f00077c82 */ /* 0x000fe20008000000 */
[----:B------:R-:W-:Y:S01]  /*1330*/  UMOV UR8, URZ ;  /* 0x0000003f00087c82 */ /* 0x000fe20008000000 */
[----:B------:R-:W-:Y:S01]  /*1340*/  UMOV UR18, UR5 ;  /* 0x0000000500127c82 */ /* 0x000fe20008000000 */
[----:B------:R-:W-:Y:S01]  /*1350*/  STL [R1+0x70], RZ ;  /* 0x000070ff01007387 */ /* 0x000fe20000100800 */
[----:B---3--:R-:W3:Y:S01]  /*1360*/  LDC R2, c[0x0][0x28c] ;  /* 0x0000a300ff027b82 */ /* 0x008ee20000000800 */
[----:B------:R-:W-:-:S02]  /*1370*/  CS2R R4, SRZ ;  /* 0x0000000000047805 */ /* 0x000fc4000001ff00 */
[----:B------:R-:W-:Y:S01]  /*1380*/  CS2R R6, SRZ ;  /* 0x0000000000067805 */ /* 0x000fe2000001ff00 */
[----:B------:R-:W-:Y:S01]  /*1390*/  STL [R1+0x6c], RZ ;  /* 0x00006cff01007387 */ /* 0x000fe20000100800 */
[----:B------:R-:W-:Y:S02]  /*13a0*/  CS2R R8, SRZ ;  /* 0x0000000000087805 */ /* 0x000fe4000001ff00 */
[----:B------:R-:W-:Y:S02]  /*13b0*/  CS2R R10, SRZ ;  /* 0x00000000000a7805 */ /* 0x000fe4000001ff00 */
[----:B------:R-:W-:Y:S01]  /*13c0*/  CS2R R12, SRZ ;  /* 0x00000000000c7805 */ /* 0x000fe2000001ff00 */
[----:B------:R-:W-:Y:S01]  /*13d0*/  STL [R1+0x68], RZ ;  /* 0x000068ff01007387 */ /* 0x000fe20000100800 */
[----:B------:R-:W-:Y:S02]  /*13e0*/  CS2R R14, SRZ ;  /* 0x00000000000e7805 */ /* 0x000fe4000001ff00 */
[----:B------:R-:W-:-:S02]  /*13f0*/  CS2R R16, SRZ ;  /* 0x0000000000107805 */ /* 0x000fc4000001ff00 */
[----:B0-----:R-:W-:Y:S01]  /*1400*/  CS2R R18, SRZ ;  /* 0x0000000000127805 */ /* 0x001fe2000001ff00 */
[----:B------:R-:W-:Y:S01]  /*1410*/  STL [R1+0x64], RZ ;  /* 0x000064ff01007387 */ /* 0x000fe20000100800 */
[----:B------:R-:W-:Y:S02]  /*1420*/  CS2R R20, SRZ ;  /* 0x0000000000147805 */ /* 0x000fe4000001ff00 */
[----:B------:R-:W-:Y:S02]  /*1430*/  CS2R R22, SRZ ;  /* 0x0000000000167805 */ /* 0x000fe4000001ff00 */
[----:B------:R-:W-:Y:S01]  /*1440*/  CS2R R152, SRZ ;  /* 0x0000000000987805 */ /* 0x000fe2000001ff00 */
[----:B------:R-:W-:Y:S01]  /*1450*/  STL [R1+0x60], RZ ;  /* 0x000060ff01007387 */ /* 0x000fe20000100800 */
[----:B--2---:R-:W-:Y:S01]  /*1460*/  ULEA UR14, UR11, UR14, 0x18 ;  /* 0x0000000e0b0e7291 */ /* 0x004fe2000f8ec03f */
[----:B------:R-:W-:Y:S02]  /*1470*/  CS2R R154, SRZ ;  /* 0x00000000009a7805 */ /* 0x000fe4000001ff00 */
[----:B------:R-:W-:Y:S01]  /*1480*/  CS2R R156, SRZ ;  /* 0x00000000009c7805 */ /* 0x000fe2000001ff00 */
[----:B------:R-:W-:Y:S01]  /*1490*/  STL [R1+0x5c], RZ ;  /* 0x00005cff01007387 */ /* 0x000fe20000100800 */
[----:B------:R-:W-:-:S02]  /*14a0*/  CS2R R158, SRZ ;  /* 0x00000000009e7805 */ /* 0x000fc4000001ff00 */
[----:B------:R-:W-:Y:S02]  /*14b0*/  CS2R R160, SRZ ;  /* 0x0000000000a07805 */ /* 0x000fe4000001ff00 */
[----:B------:R-:W-:Y:S02]  /*14c0*/  CS2R R162, SRZ ;  /* 0x0000000000a27805 */ /* 0x000fe4000001ff00 */
[----:B-1----:R-:W-:Y:S01]  /*14d0*/  LOP3.LUT R0, R0, 0x80, RZ, 0xc0, !PT ;  /* 0x0000008000007812 */ /* 0x002fe200078ec0ff */
[----:B------:R-:W-:Y:S01]  /*14e0*/  STL [R1+0x58], RZ ;  /* 0x000058ff01007387 */ /* 0x000fe20000100800 */
[----:B---3--:R-:W-:Y:S02]  /*14f0*/  ISETP.GE.AND P0, PT, R2, 0x1, PT ;  /* 0x000000010200780c */ /* 0x008fe40003f06270 */
[----:B------:R-:W-:Y:S02]  /*1500*/  CS2R R2, SRZ ;  /* 0x0000000000027805 */ /* 0x000fe4000001ff00 */
[----:B------:R-:W-:Y:S01]  /*1510*/  SHF.R.U32.HI R0, RZ, 0x7, R0 ;  /* 0x00000007ff007819 */ /* 0x000fe20000011600 */
[----:B------:R-:W-:Y:S01]  /*1520*/  STL [R1+0x54], RZ ;  /* 0x000054ff01007387 */ /* 0x000fe20000100800 */
[----:B------:R-:W-:-:S02]  /*1530*/  CS2R R164, SRZ ;  /* 0x0000000000a47805 */ /* 0x000fc4000001ff00 */
[----:B------:R-:W-:Y:S02]  /*1540*/  CS2R R166, SRZ ;  /* 0x0000000000a67805 */ /* 0x000fe4000001ff00 */
[----:B------:R-:W-:Y:S01]  /*1550*/  CS2R R168, SRZ ;  /* 0x0000000000a87805 */ /* 0x000fe2000001ff00 */
[----:B------:R-:W-:Y:S01]  /*1560*/  STL [R1+0x50], RZ ;  /* 0x000050ff01007387 */ /* 0x000fe20000100800 */
[----:B------:R-:W-:Y:S02]  /*1570*/  CS2R R170, SRZ ;  /* 0x0000000000aa7805 */ /* 0x000fe4000001ff00 */
[----:B------:R-:W-:Y:S02]  /*1580*/  CS2R R172, SRZ ;  /* 0x0000000000ac7805 */ /* 0x000fe4000001ff00 */
[----:B------:R-:W-:Y:S01]  /*1590*/  CS2R R174, SRZ ;  /* 0x0000000000ae7805 */ /* 0x000fe2000001ff00 */
[----:B------:R-:W0:Y:S01]  /*15a0*/  SHFL.IDX PT, R0, R0, RZ, 0x1f ;  /* 0x00001fff00007589 */ /* 0x000e2200000e0000 */
[----:B------:R-:W-:-:S02]  /*15b0*/  CS2R R176, SRZ ;  /* 0x0000000000b07805 */ /* 0x000fc4000001ff00 */
[----:B------:R-:W-:Y:S02]  /*15c0*/  CS2R R178, SRZ ;  /* 0x0000000000b27805 */ /* 0x000fe4000001ff00 */
[----:B------:R-:W-:Y:S01]  /*15d0*/  CS2R R180, SRZ ;  /* 0x0000000000b47805 */ /* 0x000fe2000001ff00 */
[----:B------:R1:W-:Y:S01]  /*15e0*/  STL [R1+0x4c], RZ ;  /* 0x00004cff01007387 */ /* 0x0003e20000100800 */
[----:B------:R-:W-:Y:S02]  /*15f0*/  CS2R R182, SRZ ;  /* 0x0000000000b67805 */ /* 0x000fe4000001ff00 */
[----:B------:R-:W-:Y:S02]  /*1600*/  CS2R R184, SRZ ;  /* 0x0000000000b87805 */ /* 0x000fe4000001ff00 */
[----:B------:R-:W-:Y:S01]  /*1610*/  CS2R R186, SRZ ;  /* 0x0000000000ba7805 */ /* 0x000fe2000001ff00 */
[----:B------:R1:W-:Y:S01]  /*1620*/  STL [R1+0x48], RZ ;  /* 0x000048ff01007387 */ /* 0x0003e20000100800 */
        /* <DEDUP_REMOVED lines=14> */
[----:B------:R-:W-:Y:S02]  /*1710*/  CS2R R210, SRZ ;  /* 0x0000000000d27805 */ /* 0x000fe4000001ff00 */
[----:B0-----:R-:W-:Y:S01]  /*1720*/  R2UR UR9, R0 ;  /* 0x00000000000972ca */ /* 0x001fe200000e0000 */
[----:B------:R1:W-:Y:S01]  /*1730*/  STL [R1+0x38], RZ ;  /* 0x000038ff01007387 */ /* 0x0003e20000100800 */
[----:B------:R-:W-:Y:S01]  /*1740*/  IMAD.MOV.U32 R0, RZ, RZ, RZ ;  /* 0x000000ffff007224 */ /* 0x000fe200078e00ff */
[----:B------:R-:W-:-:S02]  /*1750*/  CS2R R212, SRZ ;  /* 0x0000000000d47805 */ /* 0x000fc4000001ff00 */
[----:B------:R-:W-:Y:S01]  /*1760*/  CS2R R214, SRZ ;  /* 0x0000000000d67805 */ /* 0x000fe2000001ff00 */
[----:B------:R1:W-:Y:S01]  /*1770*/  STL [R1+0x34], RZ ;  /* 0x000034ff01007387 */ /* 0x0003e20000100800 */
[----:B------:R-:W-:Y:S02]  /*1780*/  CS2R R216, SRZ ;  /* 0x0000000000d87805 */ /* 0x000fe4000001ff00 */
[----:B------:R-:W-:Y:S02]  /*1790*/  CS2R R218, SRZ ;  /* 0x0000000000da7805 */ /* 0x000fe4000001ff00 */
[----:B------:R-:W-:Y:S01]  /*17a0*/  CS2R R220, SRZ ;  /* 0x0000000000dc7805 */ /* 0x000fe2000001ff00 */
[----:B------:R1:W-:Y:S01]  /*17b0*/  STL [R1+0x30], RZ ;  /* 0x000030ff01007387 */ /* 0x0003e20000100800 */
[----:B------:R-:W-:Y:S02]  /*17c0*/  CS2R R222, SRZ ;  /* 0x0000000000de7805 */ /* 0x000fe4000001ff00 */
[----:B------:R-:W-:Y:S01]  /*17d0*/  CS2R R224, SRZ ;  /* 0x0000000000e07805 */ /* 0x000fe2000001ff00 */
[----:B------:R-:W-:Y:S01]  /*17e0*/  IMAD.MOV.U32 R226, RZ, RZ, RZ ;  /* 0x000000ffffe27224 */ /* 0x000fe200078e00ff */
[----:B------:R1:W-:Y:S01]  /*17f0*/  STL [R1+0x2c], RZ ;  /* 0x00002cff01007387 */ /* 0x0003e20000100800 */
[----:B------:R-:W-:Y:S01]  /*1800*/  ULEA.HI UR10, UR9, UR9, URZ, 0x1 ;  /* 0x00000009090a7291 */ /* 0x000fe2000f8f083f */
[----:B------:R-:W-:Y:S01]  /*1810*/  IMAD.U32 R227, RZ, RZ, UR4 ;  /* 0x00000004ffe37e24 */ /* 0x000fe2000f8e00ff */
[----:B------:R-:W-:Y:S01]  /*1820*/  CS2R R88, SRZ ;  /* 0x0000000000587805 */ /* 0x000fe2000001ff00 */
[----:B------:R1:W-:Y:S01]  /*1830*/  STL [R1+0x28], RZ ;  /* 0x000028ff01007387 */ /* 0x0003e20000100800 */
[----:B------:R-:W-:Y:S01]  /*1840*/  ULOP3.LUT UR10, UR10, 0x1ffffe, URZ, 0xc0, !UPT ;  /* 0x001ffffe0a0a7892 */ /* 0x000fe2000f8ec03f */
[----:B------:R-:W-:-:S02]  /*1850*/  CS2R R90, SRZ ;  /* 0x00000000005a7805 */ /* 0x000fc4000001ff00 */
[----:B------:R-:W-:Y:S01]  /*1860*/  CS2R R92, SRZ ;  /* 0x00000000005c7805 */ /* 0x000fe2000001ff00 */
[----:B------:R1:W-:Y:S01]  /*1870*/  STL [R1+0x24], RZ ;  /* 0x000024ff01007387 */ /* 0x0003e20000100800 */
[----:B------:R-:W-:Y:S01]  /*1880*/  UIADD3 UR10, UR9, -UR10, URZ ;  /* 0x8000000a090a7290 */ /* 0x000fe2000fffe03f */
[----:B------:R-:W-:Y:S02]  /*1890*/  CS2R R94, SRZ ;  /* 0x00000000005e7805 */ /* 0x000fe4000001ff00 */
[----:B------:R-:W-:Y:S01]  /*18a0*/  CS2R R96, SRZ ;  /* 0x0000000000607805 */ /* 0x000fe2000001ff00 */
[----:B------:R1:W-:Y:S01]  /*18b0*/  STL [R1+0x20], RZ ;  /* 0x000020ff01007387 */ /* 0x0003e20000100800 */
[----:B------:R-:W-:Y:S01]  /*18c0*/  ULEA UR10, UR10, UR14, 0xb ;  /* 0x0000000e0a0a7291 */ /* 0x000fe2000f8e583f */
[----:B------:R-:W-:Y:S02]  /*18d0*/  CS2R R98, SRZ ;  /* 0x0000000000627805 */ /* 0x000fe4000001ff00 */
[----:B------:R-:W-:Y:S01]  /*18e0*/  CS2R R100, SRZ ;  /* 0x0000000000647805 */ /* 0x000fe2000001ff00 */
[----:B------:R1:W-:Y:S01]  /*18f0*/  STL [R1+0x1c], RZ ;  /* 0x00001cff01007387 */ /* 0x0003e20000100800 */
[----:B------:R-:W-:Y:S01]  /*1900*/  UIADD3 UR10, UR10, 0x100, URZ ;  /* 0x000001000a0a7890 */ /* 0x000fe2000fffe03f */
[----:B------:R-:W-:-:S02]  /*1910*/  CS2R R102, SRZ ;  /* 0x0000000000667805 */ /* 0x000fc4000001ff00 */
[----:B------:R-:W-:Y:S01]  /*1920*/  CS2R R104, SRZ ;  /* 0x0000000000687805 */ /* 0x000fe2000001ff00 */
[----:B------:R1:W-:Y:S01]  /*1930*/  STL [R1+0x18], RZ ;  /* 0x000018ff01007387 */ /* 0x0003e20000100800 */
[----:B------:R-:W-:Y:S01]  /*1940*/  USHF.R.U32.HI UR10, URZ, 0x4, UR10 ;  /* 0x000000043f0a7899 */ /* 0x000fe2000801160a */
[----:B------:R-:W-:Y:S02]  /*1950*/  CS2R R106, SRZ ;  /* 0x00000000006a7805 */ /* 0x000fe4000001ff00 */
[----:B------:R-:W-:Y:S01]  /*1960*/  CS2R R108, SRZ ;  /* 0x00000000006c7805 */ /* 0x000fe2000001ff00 */
[----:B------:R1:W-:Y:S01]  /*1970*/  STL [R1+0x14], RZ ;  /* 0x000014ff01007387 */ /* 0x0003e20000100800 */
[----:B------:R-:W-:Y:S01]  /*1980*/  ULOP3.LUT UR15, UR10, 0x3fff, URZ, 0xc0, !UPT ;  /* 0x00003fff0a0f7892 */ /* 0x000fe2000f8ec03f */
        /* <DEDUP_REMOVED lines=18> */
[----:B------:R1:W-:Y:S01]  /*1ab0*/  STL [R1], RZ ;  /* 0x000000ff01007387 */ /* 0x0003e20000100800 */
[----:B------:R-:W-:-:S02]  /*1ac0*/  CS2R R138, SRZ ;  /* 0x00000000008a7805 */ /* 0x000fc4000001ff00 */
[----:B------:R-:W-:Y:S02]  /*1ad0*/  CS2R R140, SRZ ;  /* 0x00000000008c7805 */ /* 0x000fe4000001ff00 */
[----:B------:R-:W-:Y:S02]  /*1ae0*/  CS2R R142, SRZ ;  /* 0x00000000008e7805 */ /* 0x000fe4000001ff00 */
[----:B------:R-:W-:Y:S02]  /*1af0*/  CS2R R144, SRZ ;  /* 0x0000000000907805 */ /* 0x000fe4000001ff00 */
[----:B------:R-:W-:Y:S02]  /*1b00*/  CS2R R146, SRZ ;  /* 0x0000000000927805 */ /* 0x000fe4000001ff00 */
[----:B------:R-:W-:Y:S02]  /*1b10*/  CS2R R148, SRZ ;  /* 0x0000000000947805 */ /* 0x000fe4000001ff00 */
[----:B------:R-:W-:-:S02]  /*1b20*/  CS2R R150, SRZ ;  /* 0x0000000000967805 */ /* 0x000fc4000001ff00 */
[----:B------:R-:W-:Y:S02]  /*1b30*/  CS2R R24, SRZ ;  /* 0x0000000000187805 */ /* 0x000fe4000001ff00 */
[----:B------:R-:W-:Y:S02]  /*1b40*/  CS2R R26, SRZ ;  /* 0x00000000001a7805 */ /* 0x000fe4000001ff00 */
[----:B------:R-:W-:Y:S02]  /*1b50*/  CS2R R28, SRZ ;  /* 0x00000000001c7805 */ /* 0x000fe4000001ff00 */
[----:B----4-:R-:W-:Y:S02]  /*1b60*/  CS2R R30, SRZ ;  /* 0x00000000001e7805 */ /* 0x010fe4000001ff00 */
[----:B------:R-:W-:Y:S02]  /*1b70*/  CS2R R32, SRZ ;  /* 0x0000000000207805 */ /* 0x000fe4000001ff00 */
        /* <DEDUP_REMOVED lines=26> */
[----:B------:R-:W-:Y:S01]  /*1d20*/  CS2R R86, SRZ ;  /* 0x0000000000567805 */ /* 0x000fe2000001ff00 */
[----:B-1----:R-:W-:Y:S06]  /*1d30*/  @!P0 BRA `(.L_x_17) ;  /* 0x0000001000608947 */ /* 0x002fec0003800000 */
[----:B------:R-:W-:-:S06]  /*1d40*/  UISETP.NE.AND UP0, UPT, UR23, 0x3, UPT ;  /* 0x000000031700788c */ /* 0x000fcc000bf05270 */
[----:B------:R-:W-:-:S13]  /*1d50*/  PLOP3.LUT P1, PT, PT, PT, UP0, 0x80, 0x0 ;  /* 0x000000000000781c */ /* 0x000fda0003f2f008 */
[----:B------:R-:W-:Y:S05]  /*1d60*/  @!P1 BRA `(.L_x_18) ;  /* 0x0000000000049947 */ /* 0x000fea0003800000 */
[----:B------:R-:W-:Y:S01]  /*1d70*/  BPT.TRAP 0x1 ;  /* 0x000000040000795c */ /* 0x000fe20000300000 */
.L_x_18:
[----:B------:R-:W-:Y:S01]  /*1d80*/  ULEA UR7, UR5, UR14, 0x3 ;  /* 0x0000000e05077291 */ /* 0x000fe2000f8e183f */
[----:B------:R-:W-:-:S05]  /*1d90*/  IMAD.U32 R0, RZ, RZ, UR4 ;  /* 0x00000004ff007e24 */ /* 0x000fca000f8e00ff */
[----:B------:R-:W-:-:S04]  /*1da0*/  SHF.L.U32 R0, R0, 0x1f, RZ ;  /* 0x0000001f00007819 */ /* 0x000fc800000006ff */
[----:B------:R0:W1:Y:S01]  /*1db0*/  SYNCS.PHASECHK.TRANS64.TRYWAIT P0, [UR7], R0 ;  /* 0x00000000ff0075a7 */ /* 0x0000620008000147 */
[----:B------:R-:W-:Y:S05]  /*1dc0*/  @!P1 BRA `(.L_x_19) ;  /* 0x0000000000049947 */ /* 0x000fea0003800000 */
[----:B------:R-:W-:Y:S01]  /*1dd0*/  BPT.TRAP 0x1 ;  /* 0x000000040000795c */ /* 0x000fe20000300000 */
.L_x_19:
[----:B------:R2:W-:Y:S01]  /*1de0*/  STL [R1+0x74], RZ ;  /* 0x000074ff01007387 */ /* 0x0005e20000100800 */
[----:B------:R-:W-:Y:S01]  /*1df0*/  UMOV UR6, 0x1 ;  /* 0x0000000100067882 */ /* 0x000fe20000000000 */
[----:B-1----:R-:W-:Y:S05]  /*1e00*/  @P0 BRA `(.L_x_20) ;  /* 0x0000000000080947 */ /* 0x002fea0003800000 */
[----:B------:R-:W1:Y:S02]  /*1e10*/  SYNCS.PHASECHK.TRANS64.TRYWAIT P0, [UR7], R0 ;  /* 0x00000000ff0075a7 */ /* 0x000e640008000147 */
[----:B-1----:R-:W-:Y:S05]  /*1e20*/  @!P0 BRA `(.L_x_21) ;  /* 0x000000e4007c8947 */ /* 0x002fea0003800000 */
.L_x_20:
[----:B------:R3:W-:Y:S01]  /*1e30*/  STL [R1+0x70], RZ ;  /* 0x000070ff01007387 */ /* 0x0007e20000100800 */
[----:B------:R-:W-:Y:S01]  /*1e40*/  UIADD3 UR7, UR14, 0x6100, URZ ;  /* 0x000061000e077890 */ /* 0x000fe2000fffe03f */
[----:B------:R-:W-:Y:S01]  /*1e50*/  WARPGROUP.ARRIVE ;  /* 0x00000000000079c5 */ /* 0x000fe20000000000 */
[----:B------:R-:W-:Y:S01]  /*1e60*/  ULOP3.LUT UR8, UR15, 0x10000, URZ, 0xfc, !UPT ;  /* 0x000100000f087892 */ /* 0x000fe2000f8efc3f */
[----:B------:R3:W-:Y:S01]  /*1e70*/  STL [R1+0x6c], RZ ;  /* 0x00006cff01007387 */ /* 0x0007e20000100800 */
[----:B------:R-:W-:Y:S01]  /*1e80*/  USHF.R.U32.HI UR7, URZ, 0x4, UR7 ;  /* 0x000000043f077899 */ /* 0x000fe20008011607 */
[----:B01----:R-:W-:Y:S01]  /*1e90*/  IMAD.MOV.U32 R0, RZ, RZ, RZ ;  /* 0x000000ffff007224 */ /* 0x003fe200078e00ff */
[----:B------:R-:W-:Y:S01]  /*1ea0*/  ULEA UR8, UR5, UR8, 0x9 ;  /* 0x0000000805087291 */ /* 0x000fe2000f8e483f */
[----:B------:R3:W-:Y:S01]  /*1eb0*/  STL [R1+0x68], RZ ;  /* 0x000068ff01007387 */ /* 0x0007e20000100800 */
[----:B------:R-:W-:Y:S01]  /*1ec0*/  ULOP3.LUT UR7, UR7, 0x3fff, URZ, 0xc0, !UPT ;  /* 0x00003fff07077892 */ /* 0x000fe2000f8ec03f */
[----:B------:R-:W-:Y:S01]  /*1ed0*/  CS2R R2, SRZ ;  /* 0x0000000000027805 */ /* 0x000fe2000001ff00 */
[----:B------:R-:W-:Y:S01]  /*1ee0*/  UMOV UR9, 0xc0000010 ;  /* 0xc000001000097882 */ /* 0x000fe20000000000 */
[----:B------:R3:W-:Y:S01]  /*1ef0*/  STL [R1+0x64], RZ ;  /* 0x000064ff01007387 */ /* 0x0007e20000100800 */
[----:B------:R-:W-:Y:S01]  /*1f00*/  ULOP3.LUT UR7, UR7, 0x10000, URZ, 0xfc, !UPT ;  /* 0x0001000007077892 */ /* 0x000fe2000f8efc3f */
[----:B------:R-:W-:Y:S01]  /*1f10*/  CS2R R4, SRZ ;  /* 0x0000000000047805 */ /* 0x000fe2000001ff00 */
[----:B------:R-:W-:Y:S01]  /*1f20*/  UMOV UR11, 0xc0000010 ;  /* 0xc0000010000b7882 */ /* 0x000fe20000000000 */
[----:B------:R3:W-:Y:S01]  /*1f30*/  STL [R1+0x60], RZ ;  /* 0x000060ff01007387 */ /* 0x0007e20000100800 */
[----:B------:R-:W-:Y:S01]  /*1f40*/  ULEA UR10, UR5, UR7, 0x8 ;  /* 0x00000007050a7291 */ /* 0x000fe2000f8e403f */
[----:B------:R-:W-:-:S02]  /*1f50*/  CS2R R6, SRZ ;  /* 0x0000000000067805 */ /* 0x000fc4000001ff00 */
[----:B------:R-:W-:Y:S01]  /*1f60*/  CS2R R8, SRZ ;  /* 0x0000000000087805 */ /* 0x000fe2000001ff00 */
[----:B------:R3:W-:Y:S01]  /*1f70*/  STL [R1+0x5c], RZ ;  /* 0x00005cff01007387 */ /* 0x0007e20000100800 */
[----:B------:R-:W-:Y:S01]  /*1f80*/  ULDC UR7, c[0x0][0x50c] ;  /* 0x0001430000077ab9 */ /* 0x000fe20000000800 */
[----:B------:R-:W-:Y:S01]  /*1f90*/  CS2R R10, SRZ ;  /* 0x00000000000a7805 */ /* 0x000fe2000001ff00 */
[----:B------:R-:W-:Y:S01]  /*1fa0*/  UISETP.NE.AND UP0, UPT, UR7, 0x1, UPT ;  /* 0x000000010700788c */ /* 0x000fe2000bf05270 */
[----:B------:R3:W-:Y:S01]  /*1fb0*/  STL [R1+0x58], RZ ;  /* 0x000058ff01007387 */ /* 0x0007e20000100800 */
[----:B------:R-:W-:Y:S01]  /*1fc0*/  CS2R R12, SRZ ;  /* 0x00000000000c7805 */ /* 0x000fe2000001ff00 */
[----:B------:R-:W-:Y:S01]  /*1fd0*/  QGMMA.64x128x32.F32.E5M2.E5M2 R88, gdesc[UR8], RZ, !UPT ;  /* 0x01e00000085879f3 */ /* 0x000fe2000c7038ff */
[----:B------:R-:W-:Y:S01]  /*1fe0*/  USEL UR7, URZ, 0x1, UP0 ;  /* 0x000000013f077887 */ /* 0x000fe20008000000 */
[----:B------:R3:W-:Y:S01]  /*1ff0*/  STL [R1+0x54], RZ ;  /* 0x000054ff01007387 */ /* 0x0007e20000100800 */
[----:B------:R-:W-:Y:S01]  /*2000*/  UIADD3 UR8, UR8, 0x100, URZ ;  /* 0x0000010008087890 */ /* 0x000fe2000fffe03f */
[----:B------:R-:W-:Y:S01]  /*2010*/  CS2R R14, SRZ ;  /* 0x00000000000e7805 */ /* 0x000fe2000001ff00 */
[----:B------:R-:W-:Y:S01]  /*2020*/  UMOV UR9, 0xc0000010 ;  /* 0xc000001000097882 */ /* 0x000fe20000000000 */
[----:B------:R3:W-:Y:S01]  /*2030*/  STL [R1+0x50], RZ ;  /* 0x000050ff01007387 */ /* 0x0007e20000100800 */
[----:B------:R-:W-:-:S02]  /*2040*/  ISETP.NE.AND P0, PT, RZ, UR7, PT ;  /* 0x00000007ff007c0c */ /* 0x000fc4000bf05270 */
[----:B------:R-:W-:Y:S02]  /*2050*/  CS2R R16, SRZ ;  /* 0x0000000000107805 */ /* 0x000fe4000001ff00 */
[----:B------:R-:W-:Y:S01]  /*2060*/  CS2R R18, SRZ ;  /* 0x0000000000127805 */ /* 0x000fe2000001ff00 */
[----:B------:R3:W-:Y:S01]  /*2070*/  STL [R1+0x4c], RZ ;  /* 0x00004cff01007387 */ /* 0x0007e20000100800 */
[----:B------:R-:W-:Y:S01]  /*2080*/  CS2R R20, SRZ ;  /* 0x0000000000147805 */ /* 0x000fe2000001ff00 */
[----:B------:R-:W-:Y:S01]  /*2090*/  QGMMA.64x128x32.F32.E5M2.E5M2 R24, gdesc[UR8], RZ, !UPT, gsb0 ;  /* 0x01e00000081879f3 */ /* 0x000fe2000c0038ff */
[----:B------:R-:W-:Y:S01]  /*20a0*/  CS2R R22, SRZ ;  /* 0x0000000000167805 */ /* 0x000fe2000001ff00 */
[----:B------:R3:W-:Y:S01]  /*20b0*/  STL [R1+0x48], RZ ;  /* 0x000048ff01007387 */ /* 0x0007e20000100800 */
[----:B------:R-:W-:Y:S02]  /*20c0*/  CS2R R152, SRZ ;  /* 0x0000000000987805 */ /* 0x000fe4000001ff00 */
        /* <DEDUP_REMOVED lines=47> */
[----:B------:R-:W-:Y:S01]  /*23c0*/  CS2R R224, SRZ ;  /* 0x0000000000e07805 */ /* 0x000fe2000001ff00 */
[----:B------:R-:W-:Y:S02]  /*23d0*/  IMAD.MOV.U32 R226, RZ, RZ, RZ ;  /* 0x000000ffffe27224 */ /* 0x000fe400078e00ff */
[----:B------:R3:W-:Y:S04]  /*23e0*/  STL [R1+0x14], RZ ;  /* 0x000014ff01007387 */ /* 0x0007e80000100800 */
[----:B------:R3:W-:Y:S04]  /*23f0*/  STL [R1+0x10], RZ ;  /* 0x000010ff01007387 */ /* 0x0007e80000100800 */
[----:B------:R3:W-:Y:S04]  /*2400*/  STL [R1+0xc], RZ ;  /* 0x00000cff01007387 */ /* 0x0007e80000100800 */
[----:B------:R3:W-:Y:S04]  /*2410*/  STL [R1+0x8], RZ ;  /* 0x000008ff01007387 */ /* 0x0007e80000100800 */
[----:B------:R3:W-:Y:S04]  /*2420*/  STL [R1+0x4], RZ ;  /* 0x000004ff01007387 */ /* 0x0007e80000100800 */
[----:B------:R3:W-:Y:S01]  /*2430*/  STL [R1], RZ ;  /* 0x000000ff01007387 */ /* 0x0007e20000100800 */
[----:B------:R-:W-:Y:S05]  /*2440*/  @!P0 BRA `(.L_x_22) ;  /* 0x0000000800808947 */ /* 0x000fea0003800000 */
[----:B------:R-:W-:Y:S02]  /*2450*/  WARPGROUP.DEPBAR.LE gsb0, 0x0 ;  /* 0x00008000000079c5 */ /* 0x000fe40000010000 */
[----:B------:R-:W-:-:S01]  /*2460*/  FADD R227, RZ, R58 ;  /* 0x0000003affe37221 */ /* 0x000fc20000000000 */
[----:B------:R-:W-:Y:S01]  /*2470*/  FADD R226, RZ, R88 ;  /* 0x00000058ffe27221 */ /* 0x000fe20000000000 */
[----:B------:R-:W-:-:S01]  /*2480*/  FADD R225, RZ, R89 ;  /* 0x00000059ffe17221 */ /* 0x000fc20000000000 */
[----:B------:R-:W-:Y:S01]  /*2490*/  FADD R224, RZ, R90 ;  /* 0x0000005affe07221 */ /* 0x000fe20000000000 */
[----:B------:R-:W-:-:S01]  /*24a0*/  FADD R223, RZ, R91 ;  /* 0x0000005bffdf7221 */ /* 0x000fc20000000000 */
[----:B------:R0:W-:Y:S01]  /*24b0*/  STL [R1], R227 ;  /* 0x000000e301007387 */ /* 0x0001e20000100800 */
[----:B------:R-:W-:-:S01]  /*24c0*/  FADD R222, RZ, R92 ;  /* 0x0000005cffde7221 */ /* 0x000fc20000000000 */
[----:B------:R-:W-:Y:S01]  /*24d0*/  FADD R221, RZ, R93 ;  /* 0x0000005dffdd7221 */ /* 0x000fe20000000000 */
[----:B------:R-:W-:-:S01]  /*24e0*/  FADD R220, RZ, R94 ;  /* 0x0000005effdc7221 */ /* 0x000fc20000000000 */
[----:B------:R-:W-:Y:S01]  /*24f0*/  FADD R219, RZ, R95 ;  /* 0x0000005fffdb7221 */ /* 0x000fe20000000000 */
[----:B------:R-:W-:-:S01]  /*2500*/  FADD R218, RZ, R96 ;  /* 0x00000060ffda7221 */ /* 0x000fc20000000000 */
[----:B------:R-:W-:Y:S01]  /*2510*/  FADD R217, RZ, R97 ;  /* 0x00000061ffd97221 */ /* 0x000fe20000000000 */
[----:B------:R-:W-:-:S01]  /*2520*/  FADD R216, RZ, R98 ;  /* 0x00000062ffd87221 */ /* 0x000fc20000000000 */
[----:B------:R-:W-:Y:S01]  /*2530*/  FADD R215, RZ, R99 ;  /* 0x00000063ffd77221 */ /* 0x000fe20000000000 */
[----:B------:R-:W-:-:S01]  /*2540*/  FADD R214, RZ, R100 ;  /* 0x00000064ffd67221 */ /* 0x000fc20000000000 */
[----:B0-----:R-:W-:Y:S01]  /*2550*/  FADD R227, RZ, R59 ;  /* 0x0000003bffe37221 */ /* 0x001fe20000000000 */
[----:B------:R-:W-:-:S01]  /*2560*/  FADD R213, RZ, R101 ;  /* 0x00000065ffd57221 */ /* 0x000fc20000000000 */
[----:B------:R-:W-:Y:S01]  /*2570*/  FADD R212, RZ, R102 ;  /* 0x00000066ffd47221 */ /* 0x000fe20000000000 */
[----:B------:R-:W-:-:S01]  /*2580*/  FADD R211, RZ, R103 ;  /* 0x00000067ffd37221 */ /* 0x000fc20000000000 */
[----:B------:R-:W-:Y:S01]  /*2590*/  FADD R210, RZ, R104 ;  /* 0x00000068ffd27221 */ /* 0x000fe20000000000 */
[----:B------:R0:W-:Y:S01]  /*25a0*/  STL [R1+0x4], R227 ;  /* 0x000004e301007387 */ /* 0x0001e20000100800 */
        /* <DEDUP_REMOVED lines=93> */
[----:B------:R-:W-:Y:S01]  /*2b80*/  UMOV UR6, URZ ;  /* 0x0000003f00067c82 */ /* 0x000fe20008000000 */
[----:B0-----:R-:W-:-:S05]  /*2b90*/  FADD R227, RZ, R66 ;  /* 0x00000042ffe37221 */ /* 0x001fca0000000000 */
[----:B------:R0:W-:Y:S02]  /*2ba0*/  STL [R1+0x20], R227 ;  /* 0x000020e301007387 */ /* 0x0001e40000100800 */
        /* <DEDUP_REMOVED lines=42> */
.L_x_22:
[----:B------:R-:W-:-:S04]  /*2e50*/  UIADD3 UR18, UR5, 0x1, URZ ;  /* 0x0000000105127890 */ /* 0x000fc8000fffe03f */
[----:B------:R-:W-:-:S04]  /*2e60*/  UISETP.NE.AND UP0, UPT, UR18, 0x3, UPT ;  /* 0x000000031200788c */ /* 0x000fc8000bf05270 */
[----:B------:R-:W-:Y:S02]  /*2e70*/  USEL UR8, URZ, 0x1, UP0 ;  /* 0x000000013f087887 */ /* 0x000fe40008000000 */
[----:B------:R-:W-:Y:S02]  /*2e80*/  USEL UR18, UR18, URZ, UP0 ;  /* 0x0000003f12127287 */ /* 0x000fe40008000000 */
[----:B------:R-:W-:-:S06]  /*2e90*/  ULOP3.LUT UR8, UR4, UR8, URZ, 0x3c, !UPT ;  /* 0x0000000804087292 */ /* 0x000fcc000f8e3c3f */
[----:B0-----:R-:W-:Y:S01]  /*2ea0*/  IMAD.U32 R227, RZ, RZ, UR8 ;  /* 0x00000008ffe37e24 */ /* 0x001fe2000f8e00ff */
[----:B------:R-:W-:-:S06]  /*2eb0*/  UMOV UR8, 0x1 ;  /* 0x0000000100087882 */ /* 0x000fcc0000000000 */
.L_x_17:
[----:B------:R-:W-:-:S04]  /*2ec0*/  UISETP.LT.AND UP0, UPT, UR12, 0x1, UPT ;  /* 0x000000010c00788c */ /* 0x000fc8000bf01270 */
[----:B------:R-:W-:-:S04]  /*2ed0*/  USEL UR9, UR12, 0x1, UP0 ;  /* 0x000000010c097887 */ /* 0x000fc80008000000 */
[----:B------:R-:W-:-:S04]  /*2ee0*/  UIADD3 UR9, UR12, -UR9, URZ ;  /* 0x800000090c097290 */ /* 0x000fc8000fffe03f */
[----:B------:R-:W-:-:S06]  /*2ef0*/  UISETP.GE.AND UP0, UPT, UR9, 0x1, UPT ;  /* 0x000000010900788c */ /* 0x000fcc000bf06270 */
[----:B------:R-:W-:-:S13]  /*2f00*/  PLOP3.LUT P0, PT, PT, PT, UP0, 0x80, 0x0 ;  /* 0x000000000000781c */ /* 0x000fda0003f0f008 */
[----:B------:R-:W-:Y:S05]  /*2f10*/  @!P0 BRA `(.L_x_23) ;  /* 0x00000010009c8947 */ /* 0x000fea0003800000 */
[----:B------:R-:W-:Y:S01]  /*2f20*/  IMAD.U32 R228, RZ, RZ, UR9 ;  /* 0x00000009ffe47e24 */ /* 0x000fe2000f8e00ff */
[----:B------:R-:W-:Y:S01]  /*2f30*/  UMOV UR19, UR5 ;  /* 0x0000000500137c82 */ /* 0x000fe20008000000 */
[----:B------:R-:W-:-:S05]  /*2f40*/  ULDC UR24, c[0x0][0x50c] ;  /* 0x0001430000187ab9 */ /* 0x000fca0000000800 */
.L_x_31:
[----:B------:R-:W-:-:S06]  /*2f50*/  UISETP.NE.AND UP0, UPT, UR23, 0x3, UPT ;  /* 0x000000031700788c */ /* 0x000fcc000bf05270 */
[----:B------:R-:W-:-:S13]  /*2f60*/  PLOP3.LUT P1, PT, PT, PT, UP0, 0x80, 0x0 ;  /* 0x000000000000781c */ /* 0x000fda0003f2f008 */
[----:B-1---5:R-:W-:Y:S05]  /*2f70*/  @!P1 BRA `(.L_x_24) ;  /* 0x0000000000049947 */ /* 0x022fea0003800000 */
[----:B------:R-:W-:Y:S01]  /*2f80*/  BPT.TRAP 0x1 ;  /* 0x000000040000795c */ /* 0x000fe20000300000 */
.L_x_24:
[----:B------:R-:W0:Y:S01]  /*2f90*/  S2UR UR9, SR_CgaCtaId ;  /* 0x00000000000979c3 */ /* 0x000e220000008800 */
[----:B------:R-:W-:Y:S01]  /*2fa0*/  UMOV UR14, 0x400 ;  /* 0x00000400000e7882 */ /* 0x000fe20000000000 */
[----:B------:R-:W-:Y:S01]  /*2fb0*/  SHF.L.U32 R229, R227, 0x1f, RZ ;  /* 0x0000001fe3e57819 */ /* 0x000fe200000006ff */
[----:B0-----:R-:W-:-:S04]  /*2fc0*/  ULEA UR14, UR9, UR14, 0x18 ;  /* 0x0000000e090e7291 */ /* 0x001fc8000f8ec03f */
[----:B------:R-:W-:-:S09]  /*2fd0*/  ULEA UR9, UR18, UR14, 0x3 ;  /* 0x0000000e12097291 */ /* 0x000fd2000f8e183f */
[----:B------:R0:W1:Y:S01]  /*2fe0*/  SYNCS.PHASECHK.TRANS64.TRYWAIT P0, [UR9], R229 ;  /* 0x000000e5ff0075a7 */ /* 0x0000620008000149 */
[----:B------:R-:W-:Y:S05]  /*2ff0*/  @!P1 BRA `(.L_x_25) ;  /* 0x0000000000049947 */ /* 0x000fea0003800000 */
[----:B------:R-:W-:Y:S01]  /*3000*/  BPT.TRAP 0x1 ;  /* 0x000000040000795c */ /* 0x000fe20000300000 */
.L_x_25:
[----:B-1----:R-:W-:Y:S05]  /*3010*/  @P0 BRA `(.L_x_26) ;  /* 0x0000000000080947 */ /* 0x002fea0003800000 */
[----:B------:R-:W1:Y:S02]  /*3020*/  SYNCS.PHASECHK.TRANS64.TRYWAIT P0, [UR9], R229 ;  /* 0x000000e5ff0075a7 */ /* 0x000e640008000149 */
[----:B-1----:R-:W-:Y:S05]  /*3030*/  @!P0 BRA `(.L_x_27) ;  /* 0x000000d400108947 */ /* 0x002fea0003800000 */
.L_x_26:
[----:B------:R-:W-:Y:S01]  /*3040*/  UIADD3 UR9, UR14, 0x6100, URZ ;  /* 0x000061000e097890 */ /* 0x000fe2000fffe03f */
[----:B------:R-:W-:Y:S01]  /*3050*/  WARPGROUP.ARRIVE ;  /* 0x00000000000079c5 */ /* 0x000fe20000000000 */
[----:B------:R-:W-:Y:S02]  /*3060*/  UISETP.NE.AND UP0, UPT, UR7, URZ, UPT ;  /* 0x0000003f0700728c */ /* 0x000fe4000bf05270 */
[----:B------:R-:W-:Y:S02]  /*3070*/  USHF.R.U32.HI UR9, URZ, 0x4, UR9 ;  /* 0x000000043f097899 */ /* 0x000fe40008011609 */
[----:B------:R-:W-:Y:S02]  /*3080*/  USEL UR8, UR8, URZ, !UP0 ;  /* 0x0000003f08087287 */ /* 0x000fe4000c000000 */
[----:B------:R-:W-:Y:S02]  /*3090*/  ULOP3.LUT UR9, UR9, 0x3fff, URZ, 0xc0, !UPT ;  /* 0x00003fff09097892 */ /* 0x000fe4000f8ec03f */
[----:B------:R-:W-:-:S02]  /*30a0*/  ULOP3.LUT UR7, UR15, 0x10000, URZ, 0xfc, !UPT ;  /* 0x000100000f077892 */ /* 0x000fc4000f8efc3f */
[----:B------:R-:W-:Y:S02]  /*30b0*/  ULOP3.LUT UR9, UR9, 0x10000, URZ, 0xfc, !UPT ;  /* 0x0001000009097892 */ /* 0x000fe4000f8efc3f */
[----:B------:R-:W-:Y:S02]  /*30c0*/  UISETP.NE.U32.AND UP0, UPT, UR8, URZ, UPT ;  /* 0x0000003f0800728c */ /* 0x000fe4000bf05070 */
[----:B------:R-:W-:Y:S02]  /*30d0*/  ULEA UR8, UR18, UR7, 0x9 ;  /* 0x0000000712087291 */ /* 0x000fe4000f8e483f */
[----:B------:R-:W-:Y:S01]  /*30e0*/  ULEA UR10, UR18, UR9, 0x8 ;  /* 0x00000009120a7291 */ /* 0x000fe2000f8e403f */
[----:B------:R-:W-:Y:S02]  /*30f0*/  UMOV UR11, 0xc0000010 ;  /* 0xc0000010000b7882 */ /* 0x000fe40000000000 */
[----:B------:R-:W-:Y:S01]  /*3100*/  UMOV UR9, 0xc0000010 ;  /* 0xc000001000097882 */ /* 0x000fe20000000000 */
[----:B------:R-:W-:-:S05]  /*3110*/  UIADD3 UR6, UR6, 0x1, URZ ;  /* 0x0000000106067890 */ /* 0x000fca000fffe03f */
[----:B------:R-:W-:Y:S01]  /*3120*/  QGMMA.64x128x32.F32.E5M2.E5M2 R88, gdesc[UR8], R88, UP0 ;  /* 0x01e00000085879f3 */ /* 0x000fe2000bf03858 */
[----:B------:R-:W-:Y:S01]  /*3130*/  UIADD3 UR8, UR8, 0x100, URZ ;  /* 0x0000010008087890 */ /* 0x000fe2000fffe03f */
[----:B------:R-:W-:-:S10]  /*3140*/  UMOV UR9, 0xc0000010 ;  /* 0xc000001000097882 */ /* 0x000fd40000000000 */
[----:B------:R-:W-:Y:S01]  /*3150*/  QGMMA.64x128x32.F32.E5M2.E5M2 R24, gdesc[UR8], R24, UP0, gsb0 ;  /* 0x01e00000081879f3 */ /* 0x000fe2000b803818 */
[----:B------:R-:W-:-:S04]  /*3160*/  UISETP.NE.AND UP0, UPT, UR6, UR24, UPT ;  /* 0x000000180600728c */ /* 0x000fc8000bf05270 */
[----:B------:R-:W-:-:S06]  /*3170*/  USEL UR7, URZ, 0x1, UP0 ;  /* 0x000000013f077887 */ /* 0x000fcc0008000000 */
[----:B------:R-:W-:Y:S01]  /*3180*/  ISETP.NE.AND P0, PT, RZ, UR7, PT ;  /* 0x00000007ff007c0c */ /* 0x000fe2000bf05270 */
[----:B------:R-:W-:-:S12]  /*3190*/  WARPGROUP.DEPBAR.LE gsb0, 0x1 ;  /* 0x00008000000079c5 */ /* 0x000fd80000010100 */
[----:B------:R-:W-:Y:S05]  /*31a0*/  @!P0 BRA `(.L_x_28) ;  /* 0x0000000c00808947 */ /* 0x000fea0003800000 */
[----:B------:R-:W-:Y:S02]  /*31b0*/  WARPGROUP.DEPBAR.LE gsb0, 0x0 ;  /* 0x00008000000079c5 */ /* 0x000fe40000010000 */
[----:B------:R-:W-:-:S01]  /*31c0*/  FADD R226, R88, R226 ;  /* 0x000000e258e27221 */ /* 0x000fc20000000000 */
[----:B------:R-:W-:Y:S01]  /*31d0*/  FADD R225, R89, R225 ;  /* 0x000000e159e17221 */ /* 0x000fe20000000000 */
[----:B------:R1:W-:Y:S01]  /*31e0*/  STL [R1+0x90], R227 ;  /* 0x000090e301007387 */ /* 0x0003e20000100800 */
[----:B------:R-:W-:-:S01]  /*31f0*/  FADD R224, R90, R224 ;  /* 0x000000e05ae07221 */ /* 0x000fc20000000000 */
[----:B------:R-:W-:Y:S01]  /*3200*/  FADD R223, R91, R223 ;  /* 0x000000df5bdf7221 */ /* 0x000fe20000000000 */
[----:B------:R-:W-:-:S01]  /*3210*/  FADD R222, R92, R222 ;  /* 0x000000de5cde7221 */ /* 0x000fc20000000000 */
[----:B------:R-:W-:Y:S01]  /*3220*/  FADD R221, R93, R221 ;  /* 0x000000dd5ddd7221 */ /* 0x000fe20000000000 */
[----:B-1----:R-:W4:Y:S04]  /*3230*/  LDL.LU R227, [R1+0x30] ;  /* 0x0000300001e37983 */ /* 0x002f280000300800 */
[----:B------:R1:W-:Y:S01]  /*3240*/  STL [R1+0x94], R226 ;  /* 0x000094e201007387 */ /* 0x0003e20000100800 */
[----:B------:R-:W-:-:S01]  /*3250*/  FADD R220, R94, R220 ;  /* 0x000000dc5edc7221 */ /* 0x000fc20000000000 */
[----:B------:R-:W-:-:S02]  /*3260*/  FADD R219, R95, R219 ;  /* 0x000000db5fdb7221 */ /* 0x000fc40000000000 */
[----:B-1----:R-:W2:Y:S04]  /*3270*/  LDL.LU R226, [R1+0x2c] ;  /* 0x00002c0001e27983 */ /* 0x002ea80000300800 */
[----:B------:R1:W-:Y:S01]  /*3280*/  STL [R1+0x98], R225 ;  /* 0x000098e101007387 */ /* 0x0003e20000100800 */
[----:B------:R-:W-:-:S03]  /*3290*/  FADD R218, R96, R218 ;  /* 0x000000da60da7221 */ /* 0x000fc60000000000 */
[----:B-1----:R-:W3:Y:S04]  /*32a0*/  LDL.LU R225, [R1+0x28] ;  /* 0x0000280001e17983 */ /* 0x002ee80000300800 */
        /* <DEDUP_REMOVED lines=9> */
[----:B------:R1:W-:Y:S04]  /*3340*/  STL [R1+0xa8], R221 ;  /* 0x0000a8dd01007387 */ /* 0x0003e80000100800 */
        /* <DEDUP_REMOVED lines=12> */
[----:B-1----:R-:W3:Y:S01]  /*3410*/  LDL.LU R215, [R1] ;  /* 0x0000000001d77983 */ /* 0x002ee20000300800 */
[----:B------:R-:W-:-:S01]  /*3420*/  FADD R214, R100, R214 ;  /* 0x000000d664d67221 */ /* 0x000fc20000000000 */
[----:B------:R-:W-:Y:S01]  /*3430*/  FADD R213, R101, R213 ;  /* 0x000000d565d57221 */ /* 0x000fe20000000000 */
[----:B------:R-:W-:-:S01]  /*3440*/  FADD R212, R102, R212 ;  /* 0x000000d466d47221 */ /* 0x000fc20000000000 */
[----:B------:R-:W-:Y:S01]  /*3450*/  FADD R211, R103, R211 ;  /* 0x000000d367d37221 */ /* 0x000fe20000000000 */
[----:B------:R-:W-:-:S01]  /*3460*/  FADD R210, R104, R210 ;  /* 0x000000d268d27221 */ /* 0x000fc20000000000 */
[----:B------:R-:W-:Y:S01]  /*3470*/  STL [R1+0xc4], R214 ;  /* 0x0000c4d601007387 */ /* 0x000fe20000100800 */
        /* <DEDUP_REMOVED lines=11> */
[----:B------:R1:W-:Y:S01]  /*3530*/  STL [R1+0xd0], R211 ;  /* 0x0000d0d301007387 */ /* 0x0003e20000100800 */
[----:B------:R-:W-:-:S01]  /*3540*/  FADD R200, R114, R200 ;  /* 0x000000c872c87221 */ /* 0x000fc20000000000 */
[----:B------:R-:W-:Y:S01]  /*3550*/  FADD R199, R115, R199 ;  /* 0x000000c773c77221 */ /* 0x000fe20000000000 */
        /* <DEDUP_REMOVED lines=69> */
[----:B-----5:R-:W-:Y:S01]  /*39b0*/  FADD R0, R57, R0 ;  /* 0x0000000039007221 */ /* 0x020fe20000000000 */
[----:B----4-:R-:W-:-:S01]  /*39c0*/  FADD R227, R70, R227 ;  /* 0x000000e346e37221 */ /* 0x010fc20000000000 */
[----:B--2---:R-:W-:Y:S01]  /*39d0*/  FADD R226, R69, R226 ;  /* 0x000000e245e27221 */ /* 0x004fe20000000000 */
[----:B---3--:R-:W-:-:S01]  /*39e0*/  FADD R225, R68, R225 ;  /* 0x000000e144e17221 */ /* 0x008fc20000000000 */
        /* <DEDUP_REMOVED lines=9> */
[----:B------:R-:W-:-:S05]  /*3a80*/  FADD R215, R58, R215 ;  /* 0x000000d73ad77221 */ /* 0x000fca0000000000 */
[----:B------:R2:W-:Y:S04]  /*3a90*/  STL [R1], R215 ;  /* 0x000000d701007387 */ /* 0x0005e80000100800 */
[----:B------:R3:W-:Y:S04]  /*3aa0*/  STL [R1+0x4], R216 ;  /* 0x000004d801007387 */ /* 0x0007e80000100800 */
        /* <DEDUP_REMOVED lines=8> */
[----:B-1----:R-:W4:Y:S04]  /*3b30*/  LDL.LU R211, [R1+0x34] ;  /* 0x0000340001d37983 */ /* 0x002f280000300800 */
[----:B------:R1:W-:Y:S04]  /*3b40*/  STL [R1+0x28], R225 ;  /* 0x000028e101007387 */ /* 0x0003e80000100800 */
[----:B------:R-:W4:Y:S04]  /*3b50*/  LDL.LU R212, [R1+0x38] ;  /* 0x0000380001d47983 */ /* 0x000f280000300800 */
[----:B------:R1:W-:Y:S04]  /*3b60*/  STL [R1+0x2c], R226 ;  /* 0x00002ce201007387 */ /* 0x0003e80000100800 */
[----:B------:R-:W4:Y:S04]  /*3b70*/  LDL.LU R213, [R1+0x3c] ;  /* 0x00003c0001d57983 */ /* 0x000f280000300800 */
[----:B------:R1:W-:Y:S04]  /*3b80*/  STL [R1+0x30], R227 ;  /* 0x000030e301007387 */ /* 0x0003e80000100800 */
[----:B------:R-:W4:Y:S04]  /*3b90*/  LDL.LU R214, [R1+0x40] ;  /* 0x0000400001d67983 */ /* 0x000f280000300800 */
[----:B--2---:R-:W2:Y:S04]  /*3ba0*/  LDL.LU R215, [R1+0x44] ;  /* 0x0000440001d77983 */ /* 0x004ea80000300800 */
[----:B---3--:R-:W3:Y:S04]  /*3bb0*/  LDL.LU R216, [R1+0x48] ;  /* 0x0000480001d87983 */ /* 0x008ee80000300800 */
[----:B----4-:R-:W4:Y:S04]  /*3bc0*/  LDL.LU R217, [R1+0x4c] ;  /* 0x00004c0001d97983 */ /* 0x010f280000300800 */
[----:B0-----:R-:W4:Y:S04]  /*3bd0*/  LDL.LU R218, [R1+0x50] ;  /* 0x0000500001da7983 */ /* 0x001f280000300800 */
[----:B------:R-:W4:Y:S04]  /*3be0*/  LDL.LU R219, [R1+0x54] ;  /* 0x0000540001db7983 */ /* 0x000f280000300800 */
[----:B------:R-:W4:Y:S04]  /*3bf0*/  LDL.LU R220, [R1+0x58] ;  /* 0x0000580001dc7983 */ /* 0x000f280000300800 */
[----:B------:R-:W4:Y:S04]  /*3c00*/  LDL.LU R221, [R1+0x5c] ;  /* 0x00005c0001dd7983 */ /* 0x000f280000300800 */
[----:B------:R-:W4:Y:S04]  /*3c10*/  LDL.LU R222, [R1+0x60] ;  /* 0x0000600001de7983 */ /* 0x000f280000300800 */
[----:B------:R-:W4:Y:S04]  /*3c20*/  LDL.LU R223, [R1+0x64] ;  /* 0x0000640001df7983 */ /* 0x000f280000300800 */
[----:B------:R-:W4:Y:S04]  /*3c30*/  LDL.LU R224, [R1+0x68] ;  /* 0x0000680001e07983 */ /* 0x000f280000300800 */
[----:B-1----:R-:W4:Y:S04]  /*3c40*/  LDL.LU R225, [R1+0x6c] ;  /* 0x00006c0001e17983 */ /* 0x002f280000300800 */
[----:B------:R-:W4:Y:S04]  /*3c50*/  LDL.LU R226, [R1+0x70] ;  /* 0x0000700001e27983 */ /* 0x000f280000300800 */
[----:B------:R-:W4:Y:S01]  /*3c60*/  LDL.LU R227, [R1+0x74] ;  /* 0x0000740001e37983 */ /* 0x000f220000300800 */
[----:B------:R-:W-:-:S05]  /*3c70*/  FADD R211, R71, R211 ;  /* 0x000000d347d37221 */ /* 0x000fca0000000000 */
[----:B------:R0:W-:Y:S01]  /*3c80*/  STL [R1+0x34], R211 ;  /* 0x000034d301007387 */ /* 0x0001e20000100800 */
[----:B------:R-:W-:-:S03]  /*3c90*/  FADD R212, R72, R212 ;  /* 0x000000d448d47221 */ /* 0x000fc60000000000 */
[----:B0-----:R1:W5:Y:S01]  /*3ca0*/  LDL.LU R211, [R1+0xd0] ;  /* 0x0000d00001d37983 */ /* 0x0013620000300800 */
[----:B------:R-:W-:-:S03]  /*3cb0*/  FADD R213, R73, R213 ;  /* 0x000000d549d57221 */ /* 0x000fc60000000000 */
[----:B------:R0:W-:Y:S01]  /*3cc0*/  STL [R1+0x38], R212 ;  /* 0x000038d401007387 */ /* 0x0001e20000100800 */
[----:B------:R-:W-:-:S01]  /*3cd0*/  FADD R214, R74, R214 ;  /* 0x000000d64ad67221 */ /* 0x000fc20000000000 */
[----:B--2---:R-:W-:Y:S02]  /*3ce0*/  FADD R215, R75, R215 ;  /* 0x000000d74bd77221 */ /* 0x004fe40000000000 */
[----:B0-----:R1:W5:Y:S01]  /*3cf0*/  LDL.LU R212, [R1+0xcc] ;  /* 0x0000cc0001d47983 */ /* 0x0013620000300800 */
[----:B---3--:R-:W-:-:S03]  /*3d00*/  FADD R216, R76, R216 ;  /* 0x000000d84cd87221 */ /* 0x008fc60000000000 */
[----:B------:R0:W-:Y:S01]  /*3d10*/  STL [R1+0x3c], R213 ;  /* 0x00003cd501007387 */ /* 0x0001e20000100800 */
[----:B----4-:R-:W-:-:S03]  /*3d20*/  FADD R217, R77, R217 ;  /* 0x000000d94dd97221 */ /* 0x010fc60000000000 */
[----:B0-----:R1:W5:Y:S01]  /*3d30*/  LDL.LU R213, [R1+0xc8] ;  /* 0x0000c80001d57983 */ /* 0x0013620000300800 */
[----:B------:R-:W-:-:S03]  /*3d40*/  FADD R218, R78, R218 ;  /* 0x000000da4eda7221 */ /* 0x000fc60000000000 */
[----:B------:R0:W-:Y:S01]  /*3d50*/  STL [R1+0x40], R214 ;  /* 0x000040d601007387 */ /* 0x0001e20000100800 */
[----:B------:R-:W-:-:S01]  /*3d60*/  FADD R219, R79, R219 ;  /* 0x000000db4fdb7221 */ /* 0x000fc20000000000 */
[----:B------:R-:W-:Y:S02]  /*3d70*/  FADD R220, R80, R220 ;  /* 0x000000dc50dc7221 */ /* 0x000fe40000000000 */
[----:B0-----:R1:W5:Y:S04]  /*3d80*/  LDL.LU R214, [R1+0xc4] ;  /* 0x0000c40001d67983 */ /* 0x0013680000300800 */
[----:B------:R0:W-:Y:S01]  /*3d90*/  STL [R1+0x44], R215 ;  /* 0x000044d701007387 */ /* 0x0001e20000100800 */
[----:B------:R-:W-:-:S01]  /*3da0*/  FADD R221, R81, R221 ;  /* 0x000000dd51dd7221 */ /* 0x000fc20000000000 */
[----:B------:R-:W-:-:S02]  /*3db0*/  FADD R222, R82, R222 ;  /* 0x000000de52de7221 */ /* 0x000fc40000000000 */
[----:B0-----:R1:W5:Y:S04]  /*3dc0*/  LDL.LU R215, [R1+0xc0] ;  /* 0x0000c00001d77983 */ /* 0x0013680000300800 */
[----:B------:R0:W-:Y:S01]  /*3dd0*/  STL [R1+0x48], R216 ;  /* 0x000048d801007387 */ /* 0x0001e20000100800 */
[----:B------:R-:W-:-:S03]  /*3de0*/  FADD R223, R83, R223 ;  /* 0x000000df53df7221 */ /* 0x000fc60000000000 */
        /* <DEDUP_REMOVED lines=13> */
[----:B------:R0:W-:Y:S04]  /*3ec0*/  STL [R1+0x5c], R221 ;  /* 0x00005cdd01007387 */ /* 0x0001e80000100800 */
        /* <DEDUP_REMOVED lines=12> */
[----:B0-----:R1:W5:Y:S01]  /*3f90*/  LDL.LU R227, [R1+0x90] ;  /* 0x0000900001e37983 */ /* 0x0013620000300800 */
[----:B------:R-:W-:-:S05]  /*3fa0*/  UMOV UR6, URZ ;  /* 0x0000003f00067c82 */ /* 0x000fca0008000000 */
.L_x_28:
[----:B------:R-:W-:Y:S05]  /*3fb0*/  @!P1 BRA `(.L_x_29) ;  /* 0x0000000000049947 */ /* 0x000fea0003800000 */
[----:B------:R-:W-:Y:S01]  /*3fc0*/  BPT.TRAP 0x1 ;  /* 0x000000040000795c */ /* 0x000fe20000300000 */
.L_x_29:
[----:B------:R4:W-:Y:S04]  /*3fd0*/  STL [R1+0x94], R2 ;  /* 0x0000940201007387 */ /* 0x0009e80000100800 */
[----:B----4-:R-:W4:Y:S04]  /*3fe0*/  LDL R2, [R1+0x78] ;  /* 0x0000780001027983 */ /* 0x010f280000100800 */
[----:B-----5:R0:W-:Y:S04]  /*3ff0*/  STL [R1+0x90], R0 ;  /* 0x0000900001007387 */ /* 0x0201e80000100800 */
[----:B0-----:R-:W2:Y:S01]  /*4000*/  LDL R0, [R1+0x7c] ;  /* 0x00007c0001007983 */ /* 0x001ea20000100800 */
[----:B------:R-:W-:Y:S01]  /*4010*/  IMAD.U32 R229, RZ, RZ, UR19 ;  /* 0x00000013ffe57e24 */ /* 0x000fe2000f8e00ff */
[----:B----4-:R-:W-:-:S02]  /*4020*/  ISETP.NE.AND P0, PT, R2, RZ, PT ;  /* 0x000000ff0200720c */ /* 0x010fc40003f05270 */
[----:B------:R0:W5:Y:S11]  /*4030*/  LDL.LU R2, [R1+0x94] ;  /* 0x0000940001027983 */ /* 0x0001760000300800 */
[----:B------:R-:W-:-:S05]  /*4040*/  @P0 LEA R229, R229, UR14, 0x3 ;  /* 0x0000000ee5e50c11 */ /* 0x000fca000f8e18ff */
[----:B------:R-:W-:-:S05]  /*4050*/  @P0 VIADD R229, R229, 0x18 ;  /* 0x00000018e5e50836 */ /* 0x000fca0000000000 */
[----:B--2---:R-:W-:Y:S02]  /*4060*/  @P0 PRMT R229, R0, 0x654, R229 ;  /* 0x0000065400e50816 */ /* 0x004fe400000000e5 */
[----:B------:R0:W5:Y:S01]  /*4070*/  LDL.LU R0, [R1+0x90] ;  /* 0x0000900001007983 */ /* 0x0001620000300800 */
[----:B------:R-:W-:Y:S01]  /*4080*/  UISETP.GT.U32.AND UP0, UPT, UR13, 0x1, UPT ;  /* 0x000000010d00788c */ /* 0x000fe2000bf04070 */
[----:B------:R0:W-:Y:S05]  /*4090*/  @P0 SYNCS.ARRIVE.TRANS64.RED.A1T0 RZ, [R229+URZ], RZ ;  /* 0x000000ffe5ff09a7 */ /* 0x0001ea000810043f */
[----:B------:R-:W-:-:S13]  /*40a0*/  PLOP3.LUT P0, PT, PT, PT, UP0, 0x80, 0x0 ;  /* 0x000000000000781c */ /* 0x000fda0003f0f008 */
[----:B0-----:R-:W-:Y:S05]  /*40b0*/  @P0 BRA `(.L_x_30) ;  /* 0x0000000000040947 */ /* 0x001fea0003800000 */
[----:B------:R-:W-:Y:S01]  /*40c0*/  BPT.TRAP 0x1 ;  /* 0x000000040000795c */ /* 0x000fe20000300000 */
.L_x_30:
[----:B------:R-:W-:Y:S01]  /*40d0*/  UIADD3 UR18, UR18, 0x1, URZ ;  /* 0x0000000112127890 */ /* 0x000fe2000fffe03f */
[C---:B------:R-:W-:Y:S01]  /*40e0*/  ISETP.GT.AND P0, PT, R228.reuse, 0x1, PT ;  /* 0x00000001e400780c */ /* 0x040fe20003f04270 */
[----:B------:R-:W-:Y:S01]  /*40f0*/  UIADD3 UR19, UR19, 0x1, URZ ;  /* 0x0000000113137890 */ /* 0x000fe2000fffe03f */
[----:B------:R-:W-:Y:S01]  /*4100*/  VIADD R228, R228, 0xffffffff ;  /* 0xffffffffe4e47836 */ /* 0x000fe20000000000 */
[----:B------:R-:W-:Y:S02]  /*4110*/  UISETP.NE.AND UP0, UPT, UR18, 0x3, UPT ;  /* 0x000000031200788c */ /* 0x000fe4000bf05270 */
[----:B------:R-:W-:Y:S02]  /*4120*/  UISETP.NE.AND UP1, UPT, UR19, 0x3, UPT ;  /* 0x000000031300788c */ /* 0x000fe4000bf25270 */
[----:B------:R-:W-:Y:S02]  /*4130*/  USEL UR8, URZ, 0x1, UP0 ;  /* 0x000000013f087887 */ /* 0x000fe40008000000 */
[----:B------:R-:W-:-:S02]  /*4140*/  USEL UR18, UR18, URZ, UP0 ;  /* 0x0000003f12127287 */ /* 0x000fc40008000000 */
[----:B------:R-:W-:Y:S02]  /*4150*/  USEL UR19, UR19, URZ, UP1 ;  /* 0x0000003f13137287 */ /* 0x000fe40008800000 */
[----:B------:R-:W-:Y:S01]  /*4160*/  LOP3.LUT R227, R227, UR8, RZ, 0x3c, !PT ;  /* 0x00000008e3e37c12 */ /* 0x000fe2000f8e3cff */
[----:B------:R-:W-:Y:S01]  /*4170*/  UMOV UR8, 0x1 ;  /* 0x0000000100087882 */ /* 0x000fe20000000000 */
[----:B------:R-:W-:Y:S08]  /*4180*/  @P0 BRA `(.L_x_31) ;  /* 0xffffffec00700947 */ /* 0x000ff0000383ffff */
.L_x_23:
[----:B------:R-:W-:-:S04]  /*4190*/  UISETP.NE.AND UP0, UPT, UR6, URZ, UPT ;  /* 0x0000003f0600728c */ /* 0x000fc8000bf05270 */
[----:B------:R-:W-:-:S06]  /*41a0*/  USEL UR6, URZ, 0x1, !UP0 ;  /* 0x000000013f067887 */ /* 0x000fcc000c000000 */
[----:B------:R-:W-:-:S13]  /*41b0*/  ISETP.NE.AND P0, PT, RZ, UR6, PT ;  /* 0x00000006ff007c0c */ /* 0x000fda000bf05270 */
[----:B------:R-:W-:Y:S05]  /*41c0*/  @!P0 BRA `(.L_x_32) ;  /* 0x0000000c00dc8947 */ /* 0x000fea0003800000 */
[----:B------:R-:W4:Y:S04]  /*41d0*/  LDL.LU R227, [R1+0x74] ;  /* 0x0000740001e37983 */ /* 0x000f280000300800 */
[----:B----4-:R0:W-:Y:S04]  /*41e0*/  STL [R1+0x90], R227 ;  /* 0x000090e301007387 */ /* 0x0101e80000100800 */
[----:B0-----:R-:W4:Y:S04]  /*41f0*/  LDL.LU R227, [R1+0x70] ;  /* 0x0000700001e37983 */ /* 0x001f280000300800 */
        /* <DEDUP_REMOVED lines=55> */
[----:B0-----:R-:W4:Y:S01]  /*4570*/  LDL.LU R227, [R1] ;  /* 0x0000000001e37983 */ /* 0x001f220000300800 */
[----:B------:R-:W-:-:S02]  /*4580*/  WARPGROUP.DEPBAR.LE gsb0, 0x0 ;  /* 0x00008000000079c5 */ /* 0x000fc40000010000 */
[----:B------:R-:W-:Y:S01]  /*4590*/  FADD R226, R88, R226 ;  /* 0x000000e258e27221 */ /* 0x000fe20000000000 */
        /* <DEDUP_REMOVED lines=95> */
[----:B-----5:R-:W-:Y:S01]  /*4b90*/  FADD R2, R56, R2 ;  /* 0x0000000238027221 */ /* 0x020fe20000000000 */
[----:B------:R-:W-:Y:S01]  /*4ba0*/  FADD R0, R57, R0 ;  /* 0x0000000039007221 */ /* 0x000fe20000000000 */
[----:B----4-:R-:W-:-:S05]  /*4bb0*/  FADD R227, R58, R227 ;  /* 0x000000e33ae37221 */ /* 0x010fca0000000000 */
[----:B------:R0:W-:Y:S04]  /*4bc0*/  STL [R1], R227 ;  /* 0x000000e301007387 */ /* 0x0001e80000100800 */
[----:B0-----:R-:W4:Y:S02]  /*4bd0*/  LDL.LU R227, [R1+0x100] ;  /* 0x0001000001e37983 */ /* 0x001f240000300800 */
[----:B----4-:R-:W-:-:S05]  /*4be0*/  FADD R227, R59, R227 ;  /* 0x000000e33be37221 */ /* 0x010fca0000000000 */
[----:B------:R0:W-:Y:S04]  /*4bf0*/  STL [R1+0x4], R227 ;  /* 0x000004e301007387 */ /* 0x0001e80000100800 */
        /* <DEDUP_REMOVED lines=83> */
[----:B------:R0:W-:Y:S02]  /*5130*/  STL [R1+0x74], R227 ;  /* 0x000074e301007387 */ /* 0x0001e40000100800 */
.L_x_32:
[----:B------:R-:W-:Y:S02]  /*5140*/  WARPGROUP.DEPBAR.LE gsb0, 0x0 ;  /* 0x00008000000079c5 */ /* 0x000fe40000010000 */
[----:B------:R-:W4:Y:S02]  /*5150*/  LDC R24, c[0x0][0x28c] ;  /* 0x0000a300ff187b82 */ /* 0x000f240000000800 */
[----:B----4-:R-:W-:-:S13]  /*5160*/  ISETP.GE.AND P0, PT, R24, 0x1, PT ;  /* 0x000000011800780c */ /* 0x010fda0003f06270 */
[----:B------:R-:W-:Y:S05]  /*5170*/  @!P0 BRA `(.L_x_33) ;  /* 0x0000000000648947 */ /* 0x000fea0003800000 */
[----:B------:R-:W-:-:S06]  /*5180*/  UISETP.NE.AND UP0, UPT, UR23, 0x3, UPT ;  /* 0x000000031700788c */ /* 0x000fcc000bf05270 */
[----:B------:R-:W-:-:S13]  /*5190*/  PLOP3.LUT P0, PT, PT, PT, UP0, 0x80, 0x0 ;  /* 0x000000000000781c */ /* 0x000fda0003f0f008 */
[----:B------:R-:W-:Y:S05]  /*51a0*/  @!P0 BRA `(.L_x_34) ;  /* 0x0000000000048947 */ /* 0x000fea0003800000 */
[----:B------:R-:W-:Y:S01]  /*51b0*/  BPT.TRAP 0x1 ;  /* 0x000000040000795c */ /* 0x000fe20000300000 */
.L_x_34:
[----:B0-----:R-:W4:Y:S01]  /*51c0*/  LDL R227, [R1+0x78] ;  /* 0x0000780001e37983 */ /* 0x001f220000100800 */
[----:B------:R-:W-:Y:S01]  /*51d0*/  BSSY B0, `(.L_x_35) ;  /* 0x000000f000007945 */ /* 0x000fe20003800000 */
[----:B----4-:R-:W-:-:S13]  /*51e0*/  ISETP.NE.AND P0, PT, R227, RZ, PT ;  /* 0x000000ffe300720c */ /* 0x010fda0003f05270 */
[----:B------:R-:W-:Y:S05]  /*51f0*/  @!P0 BRA `(.L_x_36) ;  /* 0x0000000000308947 */ /* 0x000fea0003800000 */
[----:B------:R-:W4:Y:S01]  /*5200*/  LDL R227, [R1+0x7c] ;  /* 0x00007c0001e37983 */ /* 0x000f220000100800 */
[----:B------:R-:W-:-:S04]  /*5210*/  UISETP.LT.AND UP0, UPT, UR12, 0x1, UPT ;  /* 0x000000010c00788c */ /* 0x000fc8000bf01270 */
[----:B------:R-:W-:-:S04]  /*5220*/  USEL UR8, UR12, 0x1, UP0 ;  /* 0x000000010c087887 */ /* 0x000fc80008000000 */
[----:B------:R-:W-:-:S04]  /*5230*/  UIADD3 UR8, UR5, UR12, -UR8 ;  /* 0x0000000c05087290 */ /* 0x000fc8000fffe808 */
[----:B------:R-:W-:-:S04]  /*5240*/  UIMAD.WIDE.U32 UR6, UR8, -0x55555555, URZ ;  /* 0xaaaaaaab080678a5 */ /* 0x000fc8000f8e003f */
[----:B------:R-:W-:-:S04]  /*5250*/  USHF.R.U32.HI UR6, URZ, 0x1, UR7 ;  /* 0x000000013f067899 */ /* 0x000fc80008011607 */
[----:B------:R-:W-:-:S04]  /*5260*/  UIMAD UR8, UR6, -0x3, UR8 ;  /* 0xfffffffd060878a4 */ /* 0x000fc8000f8e0208 */
[----:B------:R-:W-:-:S04]  /*5270*/  ULEA UR8, UR8, UR14, 0x3 ;  /* 0x0000000e08087291 */ /* 0x000fc8000f8e183f */
[----:B------:R-:W-:-:S06]  /*5280*/  UIADD3 UR8, UR8, 0x18, URZ ;  /* 0x0000001808087890 */ /* 0x000fcc000fffe03f */
[----:B------:R-:W-:-:S05]  /*5290*/  IMAD.U32 R24, RZ, RZ, UR8 ;  /* 0x00000008ff187e24 */ /* 0x000fca000f8e00ff */
[----:B----4-:R-:W-:-:S04]  /*52a0*/  PRMT R24, R227, 0x654, R24 ;  /* 0x00000654e3187816 */ /* 0x010fc80000000018 */
[----:B------:R0:W-:Y:S03]  /*52b0*/  SYNCS.ARRIVE.TRANS64.RED.A1T0 RZ, [R24+URZ], RZ ;  /* 0x000000ff18ff79a7 */ /* 0x0001e6000810043f */
.L_x_36:
[----:B------:R-:W-:Y:S05]  /*52c0*/  BSYNC B0 ;  /* 0x0000000000007941 */ /* 0x000fea0003800000 */
.L_x_35:
[----:B------:R-:W-:-:S06]  /*52d0*/  UISETP.GT.U32.AND UP0, UPT, UR13, 0x1, UPT ;  /* 0x000000010d00788c */ /* 0x000fcc000bf04070 */
[----:B------:R-:W-:-:S13]  /*52e0*/  PLOP3.LUT P0, PT, PT, PT, UP0, 0x80, 0x0 ;  /* 0x000000000000781c */ /* 0x000fda0003f0f008 */
[----:B------:R-:W-:Y:S05]  /*52f0*/  @P0 BRA `(.L_x_33) ;  /* 0x0000000000040947 */ /* 0x000fea0003800000 */
[----:B------:R-:W-:Y:S01]  /*5300*/  BPT.TRAP 0x1 ;  /* 0x000000040000795c */ /* 0x000fe20000300000 */
.L_x_33:
[----:B-----5:R4:W-:Y:S01]  /*5310*/  STL [R1+0x94], R2 ;  /* 0x0000940201007387 */ /* 0x0209e20000100800 */
[----:B------:R-:W1:Y:S01]  /*5320*/  LDC R29, c[0x0][0x288] ;  /* 0x0000a200ff1d7b82 */ /* 0x000e620000000800 */
[----:B------:R-:W-:Y:S02]  /*5330*/  UIADD3 UR9, UR12, UR5, URZ ;  /* 0x000000050c097290 */ /* 0x000fe4000fffe03f */
[----:B------:R-:W-:Y:S01]  /*5340*/  USHF.R.S32.HI UR10, URZ, 0x1f, UR22 ;  /* 0x0000001f3f0a7899 */ /* 0x000fe20008011416 */
[----:B------:R-:W-:Y:S01]  /*5350*/  ULDC.64 UR6, c[0x0][0x5d0] ;  /* 0x0001740000067ab9 */ /* 0x000fe20000000a00 */
[----:B------:R-:W-:Y:S01]  /*5360*/  ULDC UR11, c[0x0][0x284] ;  /* 0x0000a100000b7ab9 */ /* 0x000fe20000000800 */
[----:B----4-:R-:W4:Y:S04]  /*5370*/  LDL.LU R2, [R1+0x88] ;  /* 0x0000880001027983 */ /* 0x010f280000300800 */
[----:B------:R2:W-:Y:S04]  /*5380*/  STL [R1+0x90], R0 ;  /* 0x0000900001007387 */ /* 0x0005e80000100800 */
[----:B0-----:R-:W3:Y:S01]  /*5390*/  LDL.LU R227, [R1+0x8c] ;  /* 0x00008c0001e37983 */ /* 0x001ee20000300800 */
[----:B--2---:R-:W0:Y:S02]  /*53a0*/  S2R R0, SR_TID.X ;  /* 0x0000000000007919 */ /* 0x004e240000002100 */
[----:B0-----:R-:W-:-:S02]  /*53b0*/  SHF.R.U32.HI R24, RZ, 0x2, R0 ;  /* 0x00000002ff187819 */ /* 0x001fc40000011600 */
[----:B------:R-:W-:Y:S02]  /*53c0*/  LOP3.LUT R26, R0, 0x60, RZ, 0xc0, !PT ;  /* 0x00000060001a7812 */ /* 0x000fe400078ec0ff */
[----:B------:R-:W-:Y:S02]  /*53d0*/  SHF.R.U32.HI R27, RZ, 0x7, R0 ;  /* 0x00000007ff1b7819 */ /* 0x000fe40000011600 */
[----:B------:R-:W-:Y:S02]  /*53e0*/  LOP3.LUT R25, R24, 0x7, RZ, 0xc0, !PT ;  /* 0x0000000718197812 */ /* 0x000fe400078ec0ff */
[----:B------:R-:W-:Y:S02]  /*53f0*/  SHF.R.U32.HI R28, RZ, 0x1, R26 ;  /* 0x00000001ff1c7819 */ /* 0x000fe4000001161a */
[----:B------:R-:W-:Y:S02]  /*5400*/  LOP3.LUT R24, R27, 0x1, RZ, 0xc0, !PT ;  /* 0x000000011b187812 */ /* 0x000fe400078ec0ff */
[----:B------:R-:W-:Y:S01]  /*5410*/  IADD3 R27, RZ, -R28, -R25 ;  /* 0x8000001cff1b7210 */ /* 0x000fe20007ffe819 */
[----:B------:R-:W-:-:S02]  /*5420*/  IMAD.SHL.U32 R32, R0, 0x2, RZ ;  /* 0x0000000200207824 */ /* 0x000fc400078e00ff */
[C---:B------:R-:W-:Y:S02]  /*5430*/  IMAD.SHL.U32 R26, R24.reuse, 0x40, RZ ;  /* 0x00000040181a7824 */ /* 0x040fe400078e00ff */
[----:B------:R-:W-:Y:S01]  /*5440*/  IMAD R42, R24, -0x40, R27 ;  /* 0xffffffc0182a7824 */ /* 0x000fe200078e021b */
[----:B------:R-:W-:Y:S01]  /*5450*/  LOP3.LUT R24, R0, 0x3, RZ, 0xc0, !PT ;  /* 0x0000000300187812 */ /* 0x000fe200078ec0ff */
[----:B----4-:R-:W-:Y:S02]  /*5460*/  IMAD.SHL.U32 R41, R2, 0x80, RZ ;  /* 0x0000008002297824 */ /* 0x010fe400078e00ff */
[----:B------:R0:W5:Y:S04]  /*5470*/  LDL.LU R2, [R1+0x94] ;  /* 0x0000940001027983 */ /* 0x0001680000300800 */
[----:B------:R0:W5:Y:S01]  /*5480*/  LDL.LU R0, [R1+0x90] ;  /* 0x0000900001007983 */ /* 0x0001620000300800 */
[----:B------:R-:W-:Y:S01]  /*5490*/  LOP3.LUT R43, R26, 0x40, R25, 0xe2, !PT ;  /* 0x000000401a2b7812 */ /* 0x000fe200078ee219 */
[----:B---3--:R-:W-:Y:S01]  /*54a0*/  IMAD.SHL.U32 R25, R227, 0x100, RZ ;  /* 0x00000100e3197824 */ /* 0x008fe200078e00ff */
[----:B------:R-:W-:Y:S01]  /*54b0*/  UISETP.GT.U32.AND UP0, UPT, UR9, 0x2, UPT ;  /* 0x000000020900788c */ /* 0x000fe2000bf04070 */
[C---:B-1----:R-:W-:Y:S01]  /*54c0*/  ISETP.GE.AND P0, PT, R41.reuse, R29, PT ;  /* 0x0000001d2900720c */ /* 0x042fe20003f06270 */
[----:B------:R-:W-:Y:S01]  /*54d0*/  UIMAD UR5, UR10, UR6, URZ ;  /* 0x000000060a0572a4 */ /* 0x000fe2000f8e023f */
[----:B------:R-:W-:Y:S01]  /*54e0*/  LOP3.LUT R32, R41, 0x6, R32, 0xf8, !PT ;  /* 0x0000000629207812 */ /* 0x000fe200078ef820 */
[----:B------:R-:W-:Y:S01]  /*54f0*/  UISETP.LT.U32.AND UP0, UPT, UR12, 0x3, UP0 ;  /* 0x000000030c00788c */ /* 0x000fe20008701070 */
[----:B------:R-:W-:Y:S01]  /*5500*/  ISETP.GE.OR P0, PT, R25, UR11, P0 ;  /* 0x0000000b19007c0c */ /* 0x000fe20008706670 */
[----:B------:R-:W-:Y:S01]  /*5510*/  UISETP.GE.U32.AND UP1, UPT, UR12, 0x3, UPT ;  /* 0x000000030c00788c */ /* 0x000fe2000bf26070 */
[----:B------:R-:W-:Y:S01]  /*5520*/  IMAD.U32 R27, RZ, RZ, UR6 ;  /* 0x00000006ff1b7e24 */ /* 0x000fe2000f8e00ff */
[----:B------:R-:W-:Y:S01]  /*5530*/  UIMAD UR8, UR22, UR7, UR5 ;  /* 0x00000007160872a4 */ /* 0x000fe2000f8e0205 */
[----:B------:R-:W-:Y:S01]  /*5540*/  SHF.R.S32.HI R33, RZ, 0x1f, R32 ;  /* 0x0000001fff217819 */ /* 0x000fe20000011420 */
[----:B------:R-:W-:-:S02]  /*5550*/  UIMAD.WIDE.U32 UR6, UR9, -0x55555555, URZ ;  /* 0xaaaaaaab090678a5 */ /* 0x000fc4000f8e003f */
[----:B------:R-:W-:Y:S02]  /*5560*/  USEL UR5, URZ, 0x1, !UP0 ;  /* 0x000000013f057887 */ /* 0x000fe4000c000000 */
[----:B------:R-:W-:Y:S01]  /*5570*/  USHF.R.U32.HI UR6, URZ, 0x1, UR7 ;  /* 0x000000013f067899 */ /* 0x000fe20008011607 */
[----:B------:R-:W-:Y:S01]  /*5580*/  IMAD.WIDE.U32 R26, R27, UR22, R32 ;  /* 0x000000161b1a7c25 */ /* 0x000fe2000f8e0020 */
[----:B------:R-:W-:Y:S01]  /*5590*/  ULOP3.LUT UR4, UR4, UR5, URZ, 0x3c, !UPT ;  /* 0x0000000504047292 */ /* 0x000fe2000f8e3c3f */
[----:B------:R-:W-:Y:S02]  /*55a0*/  IADD3 R42, -R25, UR11, R42 ;  /* 0x0000000b192a7c10 */ /* 0x000fe4000fffe12a */
[----:B------:R-:W-:Y:S01]  /*55b0*/  IMAD.WIDE R38, R227, 0x100, RZ ;  /* 0x00000100e3267825 */ /* 0x000fe200078e02ff */
[----:B------:R-:W-:Y:S02]  /*55c0*/  UIMAD UR5, UR6, -0x3, UR9 ;  /* 0xfffffffd060578a4 */ /* 0x000fe4000f8e0209 */
[----:B------:R-:W-:Y:S01]  /*55d0*/  @UP1 ULOP3.LUT UR4, UR4, 0x1, UR6, 0x78, !UPT ;  /* 0x0000000104041892 */ /* 0x000fe2000f8e7806 */
[----:B------:R-:W-:-:S02]  /*55e0*/  IMAD R24, R24, -0x2, R29 ;  /* 0xfffffffe18187824 */ /* 0x000fc400078e021d */
[----:B------:R-:W-:Y:S01]  /*55f0*/  VIADD R27, R27, UR8 ;  /* 0x000000081b1b7c36 */ /* 0x000fe20008000000 */
[----:B------:R-:W-:Y:S01]  /*5600*/  LOP3.LUT R43, R38, R43, R28, 0xfe, !PT ;  /* 0x0000002b262b7212 */ /* 0x000fe200078efe1c */
[----:B------:R-:W-:Y:S02]  /*5610*/  IMAD.IADD R41, R24, 0x1, -R41 ;  /* 0x0000000118297824 */ /* 0x000fe400078e0a29 */
[----:B------:R-:W-:Y:S01]  /*5620*/  IMAD.MOV.U32 R40, RZ, RZ, -0x1 ;  /* 0xffffffffff287424 */ /* 0x000fe200078e00ff */
[----:B0-----:R-:W-:Y:S06]  /*5630*/  @P0 BRA `(.L_x_37) ;  /* 0x0000008c00fc0947 */ /* 0x001fec0003800000 */
[----:B------:R-:W0:Y:S01]  /*5640*/  LDC.64 R28, c[0x0][0x5c8] ;  /* 0x00017200ff1c7b82 */ /* 0x000e220000000a00 */
[----:B------:R-:W-:Y:S01]  /*5650*/  ULDC.64 UR6, c[0x0][0x5c0] ;  /* 0x0001700000067ab9 */ /* 0x000fe20000000a00 */
[----:B------:R-:W-:Y:S01]  /*5660*/  BSSY B0, `(.L_x_37) ;  /* 0x00008fc000007945 */ /* 0x000fe20003800000 */
[-C--:B0-----:R-:W-:Y:S01]  /*5670*/  IMAD R24, R39, R28.reuse, RZ ;  /* 0x0000001c27187224 */ /* 0x081fe200078e02ff */
[----:B------:R-:W-:Y:S01]  /*5680*/  SHF.L.U64.HI R34, R28, 0x3, R29 ;  /* 0x000000031c227819 */ /* 0x000fe2000001021d */
[----:B------:R-:W-:-:S04]  /*5690*/  IMAD.WIDE.U32 R26, R43, R28, R26 ;  /* 0x0000001c2b1a7225 */ /* 0x000fc800078e001a */
[----:B------:R-:W-:Y:S01]  /*56a0*/  IMAD R25, R43, R29, R24 ;  /* 0x0000001d2b197224 */ /* 0x000fe200078e0218 */
[----:B------:R-:W-:Y:S01]  /*56b0*/  IADD3 R24, P3, R26, UR6, RZ ;  /* 0x000000061a187c10 */ /* 0x000fe2000ff7e0ff */
[C---:B------:R-:W-:Y:S01]  /*56c0*/  IMAD.SHL.U32 R35, R28.reuse, 0x8, RZ ;  /* 0x000000081c237824 */ /* 0x040fe200078e00ff */
[----:B------:R-:W-:Y:S01]  /*56d0*/  LEA R30, P2, R28, R26, 0x7 ;  /* 0x0000001a1c1e7211 */ /* 0x000fe200078438ff */
[----:B------:R-:W-:-:S03]  /*56e0*/  IMAD.IADD R27, R27, 0x1, R25 ;  /* 0x000000011b1b7824 */ /* 0x000fc600078e0219 */
[----:B------:R-:W-:Y:S02]  /*56f0*/  IADD3 R26, P1, P0, R26, UR6, R35 ;  /* 0x000000061a1a7c10 */ /* 0x000fe4000f83e023 */
[----:B------:R-:W-:Y:S02]  /*5700*/  IADD3.X R25, R27, UR7, RZ, P3, !PT ;  /* 0x000000071b197c10 */ /* 0x000fe40009ffe4ff */
[----:B------:R-:W-:Y:S02]  /*5710*/  FSETP.NEU.AND P3, PT, RZ, UR21, PT ;  /* 0x00000015ff007c0b */ /* 0x000fe4000bf6d000 */
[----:B------:R-:W-:Y:S02]  /*5720*/  LEA.HI.X R31, R28, R27, R29, 0x7, P2 ;  /* 0x0000001b1c1f7211 */ /* 0x000fe400010f3c1d */
[C---:B------:R-:W-:Y:S02]  /*5730*/  IADD3 R28, P2, R30.reuse, UR6, RZ ;  /* 0x000000061e1c7c10 */ /* 0x040fe4000ff5e0ff */
[----:B------:R-:W-:-:S02]  /*5740*/  IADD3 R30, P5, P6, R30, UR6, R35 ;  /* 0x000000061e1e7c10 */ /* 0x000fc4000febe023 */
[----:B------:R-:W-:Y:S02]  /*5750*/  IADD3.X R29, R31, UR7, RZ, P2, !PT ;  /* 0x000000071f1d7c10 */ /* 0x000fe400097fe4ff */
[--C-:B------:R-:W-:Y:S02]  /*5760*/  IADD3.X R27, R27, UR7, R34.reuse, P1, P0 ;  /* 0x000000071b1b7c10 */ /* 0x100fe40008fe0422 */
[----:B------:R-:W-:Y:S01]  /*5770*/  IADD3.X R31, R31, UR7, R34, P5, P6 ;  /* 0x000000071f1f7c10 */ /* 0x000fe2000afec422 */
[----:B------:R-:W-:Y:S06]  /*5780*/  @!P3 BRA `(.L_x_38) ;  /* 0x0000006c001cb947 */ /* 0x000fec0003800000 */
[----:B------:R-:W-:Y:S01]  /*5790*/  ULDC.64 UR8, c[0x0][0x5b8] ;  /* 0x00016e0000087ab9 */ /* 0x000fe20000000a00 */
[----:B------:R-:W-:Y:S01]  /*57a0*/  ISETP.GE.AND P0, PT, R42, 0x1, PT ;  /* 0x000000012a00780c */ /* 0x000fe20003f06270 */
[----:B------:R-:W-:Y:S02]  /*57b0*/  UIMAD UR6, UR10, UR8, URZ ;  /* 0x000000080a0672a4 */ /* 0x000fe4000f8e023f */
[----:B------:R-:W-:Y:S01]  /*57c0*/  IMAD.U32 R35, RZ, RZ, UR8 ;  /* 0x00000008ff237e24 */ /* 0x000fe2000f8e00ff */
[----:B------:R-:W-:Y:S01]  /*57d0*/  BSSY B1, `(.L_x_39) ;  /* 0x0000010000017945 */ /* 0x000fe20003800000 */
[----:B------:R-:W-:Y:S01]  /*57e0*/  ISETP.LT.OR P3, PT, R41, 0x1, !P0 ;  /* 0x000000012900780c */ /* 0x000fe20004761670 */
[----:B------:R-:W-:Y:S02]  /*57f0*/  UIMAD UR6, UR22, UR9, UR6 ;  /* 0x00000009160672a4 */ /* 0x000fe4000f8e0206 */
[----:B------:R-:W-:Y:S01]  /*5800*/  IMAD.WIDE.U32 R32, R35, UR22, R32 ;  /* 0x0000001623207c25 */ /* 0x000fe2000f8e0020 */
[----:B------:R-:W-:-:S03]  /*5810*/  ULDC.64 UR8, c[0x0][0x5a8] ;  /* 0x00016a0000087ab9 */ /* 0x000fc60000000a00 */
[----:B------:R-:W-:Y:S02]  /*5820*/  IMAD.MOV.U32 R36, RZ, RZ, R32 ;  /* 0x000000ffff247224 */ /* 0x000fe400078e0020 */
[----:B------:R-:W-:Y:S01]  /*5830*/  VIADD R37, R33, UR6 ;  /* 0x0000000621257c36 */ /* 0x000fe20008000000 */
[----:B------:R-:W-:Y:S02]  /*5840*/  ULDC.64 UR6, c[0x0][0x5b0] ;  /* 0x00016c0000067ab9 */ /* 0x000fe40000000a00 */
[----:B------:R-:W-:Y:S02]  /*5850*/  IMAD R34, R39, UR6, RZ ;  /* 0x0000000627227c24 */ /* 0x000fe4000f8e02ff */
[----:B------:R-:W-:-:S04]  /*5860*/  IMAD.WIDE.U32 R32, R43, UR6, R36 ;  /* 0x000000062b207c25 */ /* 0x000fc8000f8e0024 */
[--C-:B------:R-:W-:Y:S01]  /*5870*/  IMAD R35, R43, UR7, R34.reuse ;  /* 0x000000072b237c24 */ /* 0x100fe2000f8e0222 */
[----:B------:R-:W-:Y:S02]  /*5880*/  IADD3 R32, P1, R32, UR8, RZ ;  /* 0x0000000820207c10 */ /* 0x000fe4000ff3e0ff */
[----:B------:R-:W-:Y:S02]  /*5890*/  PRMT R34, RZ, 0x7610, R34 ;  /* 0x00007610ff227816 */ /* 0x000fe40000000022 */
[----:B------:R-:W-:Y:S01]  /*58a0*/  IADD3.X R33, R33, UR9, R35, P1, !PT ;  /* 0x0000000921217c10 */ /* 0x000fe20008ffe423 */
[----:B------:R-:W-:Y:S08]  /*58b0*/  @P3 BRA `(.L_x_40) ;  /* 0x0000000000043947 */ /* 0x000ff00003800000 */
[----:B------:R0:W5:Y:S02]  /*58c0*/  LDG.E.U8 R34, desc[UR16][R32.64] ;  /* 0x0000001020227981 */ /* 0x000164000c1e1100 */
.L_x_40:
[----:B------:R-:W-:Y:S05]  /*58d0*/  BSYNC B1 ;  /* 0x0000000000017941 */ /* 0x000fea0003800000 */
.L_x_39:
[----:B-----5:R-:W-:Y:S01]  /*58e0*/  LOP3.LUT R34, R34, 0xff, RZ, 0xc0, !PT ;  /* 0x000000ff22227812 */ /* 0x020fe200078ec0ff */
[----:B------:R-:W-:Y:S01]  /*58f0*/  BSSY B1, `(.L_x_41) ;  /* 0x000000b000017945 */ /* 0x000fe20003800000 */
[----:B------:R-:W-:Y:S02]  /*5900*/  ISETP.LT.OR P2, PT, R41, 0x2, !P0 ;  /* 0x000000022900780c */ /* 0x000fe40004741670 */
[----:B------:R-:W-:-:S05]  /*5910*/  F2FP.F16.E5M2.UNPACK_B R34, R34 ;  /* 0x00000022ff22723e */ /* 0x000fca00020004ff */
[----:B------:R-:W-:-:S05]  /*5920*/  HADD2.F32 R34, -RZ, R34.H0_H0 ;  /* 0x20000022ff227230 */ /* 0x000fca0000004100 */
[----:B------:R-:W-:Y:S01]  /*5930*/  FMUL R35, R34, UR21 ;  /* 0x0000001522237c20 */ /* 0x000fe20008400000 */
[----:B------:R-:W-:-:S03]  /*5940*/  PRMT R34, RZ, 0x7610, R34 ;  /* 0x00007610ff227816 */ /* 0x000fc60000000022 */
[----:B------:R-:W-:-:S05]  /*5950*/  FFMA R35, R226, UR20, R35 ;  /* 0x00000014e2237c23 */ /* 0x000fca0008000023 */
[----:B------:R-:W-:-:S05]  /*5960*/  F2FP.SATFINITE.E5M2.F32.PACK_AB_MERGE_C R35, RZ, R35, RZ ;  /* 0x00000023ff23723e */ /* 0x000fca00048060ff */
[----:B------:R1:W-:Y:S01]  /*5970*/  @!P3 STG.E.U8 desc[UR16][R24.64], R35 ;  /* 0x000000231800b986 */ /* 0x0003e2000c101110 */
[----:B------:R-:W-:Y:S05]  /*5980*/  @P2 BRA `(.L_x_42) ;  /* 0x0000000000042947 */ /* 0x000fea0003800000 */
[----:B------:R2:W5:Y:S02]  /*5990*/  LDG.E.U8 R34, desc[UR16][R32.64+0x1] ;  /* 0x0000011020227981 */ /* 0x000564000c1e1100 */
.L_x_42:
[----:B------:R-:W-:Y:S05]  /*59a0*/  BSYNC B1 ;  /* 0x0000000000017941 */ /* 0x000fea0003800000 */
.L_x_41:
[----:B-----5:R-:W-:Y:S01]  /*59b0*/  LOP3.LUT R34, R34, 0xff, RZ, 0xc0, !PT ;  /* 0x000000ff22227812 */ /* 0x020fe200078ec0ff */
[----:B------:R-:W-:Y:S01]  /*59c0*/  BSSY B1, `(.L_x_43) ;  /* 0x0000013000017945 */ /* 0x000fe20003800000 */
[----:B------:R-:W-:Y:S02]  /*59d0*/  IADD3 R45, P1, R43, 0x8, RZ ;  /* 0x000000082b2d7810 */ /* 0x000fe40007f3e0ff */
[----:B------:R-:W-:-:S03]  /*59e0*/  F2FP.F16.E5M2.UNPACK_B R34, R34 ;  /* 0x00000022ff22723e */ /* 0x000fc600020004ff */
[----:B-1----:R-:W-:Y:S01]  /*59f0*/  IMAD.X R35, RZ, RZ, R39, P1 ;  /* 0x000000ffff237224 */ /* 0x002fe200008e0627 */
[----:B------:R-:W-:Y:S01]  /*5a00*/  ISETP.GE.AND P1, PT, R42, 0x9, PT ;  /* 0x000000092a00780c */ /* 0x000fe20003f26270 */
[----:B------:R-:W-:Y:S02]  /*5a10*/  HADD2.F32 R34, -RZ, R34.H0_H0 ;  /* 0x20000022ff227230 */ /* 0x000fe40000004100 */
[----:B------:R-:W-:Y:S01]  /*5a20*/  IMAD R46, R35, UR6, RZ ;  /* 0x00000006232e7c24 */ /* 0x000fe2000f8e02ff */
[----:B------:R-:W-:Y:S02]  /*5a30*/  ISETP.LT.OR P5, PT, R41, 0x1, !P1 ;  /* 0x000000012900780c */ /* 0x000fe40004fa1670 */
[----:B------:R-:W-:Y:S01]  /*5a40*/  FMUL R44, R34, UR21 ;  /* 0x00000015222c7c20 */ /* 0x000fe20008400000 */
[----:B------:R-:W-:-:S04]  /*5a50*/  IMAD.WIDE.U32 R34, R45, UR6, R36 ;  /* 0x000000062d227c25 */ /* 0x000fc8000f8e0024 */
[----:B------:R-:W-:Y:S01]  /*5a60*/  FFMA R44, R225, UR20, R44 ;  /* 0x00000014e12c7c23 */ /* 0x000fe2000800002c */
[----:B------:R-:W-:Y:S01]  /*5a70*/  IMAD R45, R45, UR7, R46 ;  /* 0x000000072d2d7c24 */ /* 0x000fe2000f8e022e */
[----:B------:R-:W-:-:S03]  /*5a80*/  IADD3 R34, P3, R34, UR8, RZ ;  /* 0x0000000822227c10 */ /* 0x000fc6000ff7e0ff */
[----:B------:R-:W-:Y:S02]  /*5a90*/  F2FP.SATFINITE.E5M2.F32.PACK_AB_MERGE_C R47, RZ, R44, RZ ;  /* 0x0000002cff2f723e */ /* 0x000fe400048060ff */
[----:B------:R-:W-:Y:S02]  /*5aa0*/  IADD3.X R35, R35, UR9, R45, P3, !PT ;  /* 0x0000000923237c10 */ /* 0x000fe40009ffe42d */
[----:B------:R-:W-:Y:S01]  /*5ab0*/  PRMT R44, RZ, 0x7610, R44 ;  /* 0x00007610ff2c7816 */ /* 0x000fe2000000002c */
[----:B------:R1:W-:Y:S01]  /*5ac0*/  @!P2 STG.E.U8 desc[UR16][R24.64+0x1], R47 ;  /* 0x0000012f1800a986 */ /* 0x0003e2000c101110 */
[----:B------:R-:W-:Y:S05]  /*5ad0*/  @P5 BRA `(.L_x_44) ;  /* 0x0000000000045947 */ /* 0x000fea0003800000 */
[----:B------:R3:W5:Y:S02]  /*5ae0*/  LDG.E.U8 R44, desc[UR16][R34.64] ;  /* 0x00000010222c7981 */ /* 0x000764000c1e1100 */
.L_x_44:
[----:B------:R-:W-:Y:S05]  /*5af0*/  BSYNC B1 ;  /* 0x0000000000017941 */ /* 0x000fea0003800000 */
.L_x_43:
        /* <DEDUP_REMOVED lines=12> */
.L_x_46:
[----:B------:R-:W-:Y:S05]  /*5bc0*/  BSYNC B1 ;  /* 0x0000000000017941 */ /* 0x000fea0003800000 */
.L_x_45:
[----:B-----5:R-:W-:Y:S01]  /*5bd0*/  LOP3.LUT R44, R44, 0xff, RZ, 0xc0, !PT ;  /* 0x000000ff2c2c7812 */ /* 0x020fe200078ec0ff */
[----:B------:R-:W-:Y:S01]  /*5be0*/  BSSY B1, `(.L_x_47) ;  /* 0x000000b000017945 */ /* 0x000fe20003800000 */
[----:B------:R-:W-:Y:S02]  /*5bf0*/  ISETP.LT.OR P3, PT, R41, 0x9, !P0 ;  /* 0x000000092900780c */ /* 0x000fe40004761670 */
[----:B------:R-:W-:-:S05]  /*5c00*/  F2FP.F16.E5M2.UNPACK_B R44, R44 ;  /* 0x0000002cff2c723e */ /* 0x000fca00020004ff */
[----:B------:R-:W-:-:S05]  /*5c10*/  HADD2.F32 R44, -RZ, R44.H0_H0 ;  /* 0x2000002cff2c7230 */ /* 0x000fca0000004100 */
[----:B------:R-:W-:-:S04]  /*5c20*/  FMUL R44, R44, UR21 ;  /* 0x000000152c2c7c20 */ /* 0x000fc80008400000 */
[----:B------:R-:W-:-:S05]  /*5c30*/  FFMA R44, R223, UR20, R44 ;  /* 0x00000014df2c7c23 */ /* 0x000fca000800002c */
[----:B----4-:R-:W-:Y:S02]  /*5c40*/  F2FP.SATFINITE.E5M2.F32.PACK_AB_MERGE_C R45, RZ, R44, RZ ;  /* 0x0000002cff2d723e */ /* 0x010fe400048060ff */
[----:B------:R-:W-:-:S03]  /*5c50*/  PRMT R44, RZ, 0x7610, R44 ;  /* 0x00007610ff2c7816 */ /* 0x000fc6000000002c */
[----:B------:R4:W-:Y:S01]  /*5c60*/  @!P2 STG.E.U8 desc[UR16][R26.64+0x1], R45 ;  /* 0x0000012d1a00a986 */ /* 0x0009e2000c101110 */
[----:B------:R-:W-:Y:S05]  /*5c70*/  @P3 BRA `(.L_x_48) ;  /* 0x0000000000043947 */ /* 0x000fea0003800000 */
[----:B------:R0:W5:Y:S02]  /*5c80*/  LDG.E.U8 R44, desc[UR16][R32.64+0x8] ;  /* 0x00000810202c7981 */ /* 0x000164000c1e1100 */
.L_x_48:
[----:B------:R-:W-:Y:S05]  /*5c90*/  BSYNC B1 ;  /* 0x0000000000017941 */ /* 0x000fea0003800000 */
.L_x_47:
[----:B-----5:R-:W-:Y:S01]  /*5ca0*/  LOP3.LUT R44, R44, 0xff, RZ, 0xc0, !PT ;  /* 0x000000ff2c2c7812 */ /* 0x020fe200078ec0ff */
[----:B------:R-:W-:Y:S01]  /*5cb0*/  BSSY B1, `(.L_x_49) ;  /* 0x000000b000017945 */ /* 0x000fe20003800000 */
[----:B------:R-:W-:Y:S02]  /*5cc0*/  ISETP.LT.OR P2, PT, R41, 0xa, !P0 ;  /* 0x0000000a2900780c */ /* 0x000fe40004741670 */
[----:B------:R-:W-:-:S05]  /*5cd0*/  F2FP.F16.E5M2.UNPACK_B R44, R44 ;  /* 0x0000002cff2c723e */ /* 0x000fca00020004ff */
[----:B------:R-:W-:-:S05]  /*5ce0*/  HADD2.F32 R44, -RZ, R44.H0_H0 ;  /* 0x2000002cff2c7230 */ /* 0x000fca0000004100 */
[----:B----4-:R-:W-:Y:S01]  /*5cf0*/  FMUL R45, R44, UR21 ;  /* 0x000000152c2d7c20 */ /* 0x010fe20008400000 */
[----:B------:R-:W-:-:S03]  /*5d00*/  PRMT R44, RZ, 0x7610, R44 ;  /* 0x00007610ff2c7816 */ /* 0x000fc6000000002c */
[----:B------:R-:W-:-:S05]  /*5d10*/  FFMA R45, R222, UR20, R45 ;  /* 0x00000014de2d7c23 */ /* 0x000fca000800002d */
[----:B------:R-:W-:-:S05]  /*5d20*/  F2FP.SATFINITE.E5M2.F32.PACK_AB_MERGE_C R45, RZ, R45, RZ ;  /* 0x0000002dff2d723e */ /* 0x000fca00048060ff */
[----:B------:R4:W-:Y:S01]  /*5d30*/  @!P3 STG.E.U8 desc[UR16][R24.64+0x8], R45 ;  /* 0x0000082d1800b986 */ /* 0x0009e2000c101110 */
[----:B------:R-:W-:Y:S05]  /*5d40*/  @P2 BRA `(.L_x_50) ;  /* 0x0000000000042947 */ /* 0x000fea0003800000 */
[----:B------:R0:W5:Y:S02]  /*5d50*/  LDG.E.U8 R44, desc[UR16][R32.64+0x9] ;  /* 0x00000910202c7981 */ /* 0x000164000c1e1100 */
.L_x_50:
[----:B------:R-:W-:Y:S05]  /*5d60*/  BSYNC B1 ;  /* 0x0000000000017941 */ /* 0x000fea0003800000 */
.L_x_49:
        /* <DEDUP_REMOVED lines=12> */
.L_x_52:
[----:B------:R-:W-:Y:S05]  /*5e30*/  BSYNC B1 ;  /* 0x0000000000017941 */ /* 0x000fea0003800000 */
.L_x_51:
        /* <DEDUP_REMOVED lines=12> */
.L_x_54:
[----:B------:R-:W-:Y:S05]  /*5f00*/  BSYNC B1 ;  /* 0x0000000000017941 */ /* 0x000fea0003800000 */
.L_x_53:
        /* <DEDUP_REMOVED lines=12> */
.L_x_56:
[----:B------:R-:W-:Y:S05]  /*5fd0*/  BSYNC B1 ;  /* 0x0000000000017941 */ /* 0x000fea0003800000 */
.L_x_55:
        /* <DEDUP_REMOVED lines=12> */
.L_x_58:
[----:B------:R-:W-:Y:S05]  /*60a0*/  BSYNC B1 ;  /* 0x0000000000017941 */ /* 0x000fea0003800000 */
.L_x_57:
        /* <DEDUP_REMOVED lines=12> */
.L_x_60:
[----:B------:R-:W-:Y:S05]  /*6170*/  BSYNC B1 ;  /* 0x0000000000017941 */ /* 0x000fea0003800000 */
.L_x_59:
        /* <DEDUP_REMOVED lines=12> */
.L_x_62:
[----:B------:R-:W-:Y:S05]  /*6240*/  BSYNC B1 ;  /* 0x0000000000017941 */ /* 0x000fea0003800000 */
.L_x_61:
        /* <DEDUP_REMOVED lines=12> */
.L_x_64:
[----:B------:R-:W-:Y:S05]  /*6310*/  BSYNC B1 ;  /* 0x0000000000017941 */ /* 0x000fea0003800000 */
.L_x_63:
        /* <DEDUP_REMOVED lines=12> */
.L_x_66:
[----:B------:R-:W-:Y:S05]  /*63e0*/  BSYNC B1 ;  /* 0x0000000000017941 */ /* 0x000fea0003800000 */
.L_x_65:
        /* <DEDUP_REMOVED lines=12> */
.L_x_68:
[----:B------:R-:W-:Y:S05]  /*64b0*/  BSYNC B1 ;  /* 0x0000000000017941 */ /* 0x000fea0003800000 */
.L_x_67:
        /* <DEDUP_REMOVED lines=12> */
.L_x_70:
[----:B------:R-:W-:Y:S05]  /*6580*/  BSYNC B1 ;  /* 0x0000000000017941 */ /* 0x000fea0003800000 */
.L_x_69:
        /* <DEDUP_REMOVED lines=12> */
.L_x_72:
[----:B------:R-:W-:Y:S05]  /*6650*/  BSYNC B1 ;  /* 0x0000000000017941 */ /* 0x000fea0003800000 */
.L_x_71:
        /* <DEDUP_REMOVED lines=12> */
.L_x_74:
[----:B------:R-:W-:Y:S05]  /*6720*/  BSYNC B1 ;  /* 0x0000000000017941 */ /* 0x000fea0003800000 */
.L_x_73:
        /* <DEDUP_REMOVED lines=12> */
.L_x_76:
[----:B------:R-:W-:Y:S05]  /*67f0*/  BSYNC B1 ;  /* 0x0000000000017941 */ /* 0x000fea0003800000 */
.L_x_75:
        /* <DEDUP_REMOVED lines=12> */
.L_x_78:
[----:B------:R-:W-:Y:S05]  /*68c0*/  BSYNC B1 ;  /* 0x0000000000017941 */ /* 0x000fea0003800000 */
.L_x_77:
        /* <DEDUP_REMOVED lines=12> */
.L_x_80:
[----:B------:R-:W-:Y:S05]  /*6990*/  BSYNC B1 ;  /* 0x0000000000017941 */ /* 0x000fea0003800000 */
.L_x_79:
        /* <DEDUP_REMOVED lines=12> */
.L_x_82:
[----:B------:R-:W-:Y:S05]  /*6a60*/  BSYNC B1 ;  /* 0x0000000000017941 */ /* 0x000fea0003800000 */
.L_x_81:
        /* <DEDUP_REMOVED lines=12> */
.L_x_84:
[----:B------:R-:W-:Y:S05]  /*6b30*/  BSYNC B1 ;  /* 0x0000000000017941 */ /* 0x000fea0003800000 */
.L_x_83:
        /* <DEDUP_REMOVED lines=12> */
.L_x_86:
[----:B------:R-:W-:Y:S05]  /*6c00*/  BSYNC B1 ;  /* 0x0000000000017941 */ /* 0x000fea0003800000 */
.L_x_85:
        /* <DEDUP_REMOVED lines=12> */
.L_x_88:
[----:B------:R-:W-:Y:S05]  /*6cd0*/  BSYNC B1 ;  /* 0x0000000000017941 */ /* 0x000fea0003800000 */
.L_x_87:
        /* <DEDUP_REMOVED lines=12> */
.L_x_90:
[----:B------:R-:W-:Y:S05]  /*6da0*/  BSYNC B1 ;  /* 0x0000000000017941 */ /* 0x000fea0003800000 */
.L_x_89:
        /* <DEDUP_REMOVED lines=12> */
.L_x_92:
[----:B------:R-:W-:Y:S05]  /*6e70*/  BSYNC B1 ;  /* 0x0000000000017941 */ /* 0x000fea0003800000 */
.L_x_91:
        /* <DEDUP_REMOVED lines=12> */
.L_x_94:
[----:B------:R-:W-:Y:S05]  /*6f40*/  BSYNC B1 ;  /* 0x0000000000017941 */ /* 0x000fea0003800000 */
.L_x_93:
        /* <DEDUP_REMOVED lines=12> */
.L_x_96:
[----:B------:R-:W-:Y:S05]  /*7010*/  BSYNC B1 ;  /* 0x0000000000017941 */ /* 0x000fea0003800000 */
.L_x_95:
        /* <DEDUP_REMOVED lines=12> */
.L_x_98:
[----:B------:R-:W-:Y:S05]  /*70e0*/  BSYNC B1 ;  /* 0x0000000000017941 */ /* 0x000fea0003800000 */
.L_x_97:
        /* <DEDUP_REMOVED lines=12> */
.L_x_100:
[----:B------:R-:W-:Y:S05]  /*71b0*/  BSYNC B1 ;  /* 0x0000000000017941 */ /* 0x000fea0003800000 */
.L_x_99:
        /* <DEDUP_REMOVED lines=12> */
.L_x_102:
[----:B------:R-:W-:Y:S05]  /*7280*/  BSYNC B1 ;  /* 0x0000000000017941 */ /* 0x000fea0003800000 */
.L_x_101:
        /* <DEDUP_REMOVED lines=12> */
.L_x_104:
[----:B------:R-:W-:Y:S05]  /*7350*/  BSYNC B1 ;  /* 0x0000000000017941 */ /* 0x000fea0003800000 */
.L_x_103:
        /* <DEDUP_REMOVED lines=12> */
.L_x_106:
[----:B------:R-:W-:Y:S05]  /*7420*/  BSYNC B1 ;  /* 0x0000000000017941 */ /* 0x000fea0003800000 */
.L_x_105:
        /* <DEDUP_REMOVED lines=12> */
.L_x_108:
[----:B------:R-:W-:Y:S05]  /*74f0*/  BSYNC B1 ;  /* 0x0000000000017941 */ /* 0x000fea0003800000 */
.L_x_107:
        /* <DEDUP_REMOVED lines=12> */
.L_x_110:
[----:B------:R-:W-:Y:S05]  /*75c0*/  BSYNC B1 ;  /* 0x0000000000017941 */ /* 0x000fea0003800000 */
.L_x_109:
        /* <DEDUP_REMOVED lines=12> */
.L_x_112:
[----:B------:R-:W-:Y:S05]  /*7690*/  BSYNC B1 ;  /* 0x0000000000017941 */ /* 0x000fea0003800000 */
.L_x_111:
        /* <DEDUP_REMOVED lines=12> */
.L_x_114:
[----:B------:R-:W-:Y:S05]  /*7760*/  BSYNC B1 ;  /* 0x0000000000017941 */ /* 0x000fea0003800000 */
.L_x_113:
        /* <DEDUP_REMOVED lines=12> */
.L_x_116:
[----:B------:R-:W-:Y:S05]  /*7830*/  BSYNC B1 ;  /* 0x0000000000017941 */ /* 0x000fea0003800000 */
.L_x_115:
        /* <DEDUP_REMOVED lines=12> */
.L_x_118:
[----:B------:R-:W-:Y:S05]  /*7900*/  BSYNC B1 ;  /* 0x0000000000017941 */ /* 0x000fea0003800000 */
.L_x_117:
        /* <DEDUP_REMOVED lines=12> */
.L_x_120:
[----:B------:R-:W-:Y:S05]  /*79d0*/  BSYNC B1 ;  /* 0x0000000000017941 */ /* 0x000fea0003800000 */
.L_x_119:
        /* <DEDUP_REMOVED lines=12> */
.L_x_122:
[----:B------:R-:W-:Y:S05]  /*7aa0*/  BSYNC B1 ;  /* 0x0000000000017941 */ /* 0x000fea0003800000 */
.L_x_121:
        /* <DEDUP_REMOVED lines=12> */
.L_x_124:
[----:B------:R-:W-:Y:S05]  /*7b70*/  BSYNC B1 ;  /* 0x0000000000017941 */ /* 0x000fea0003800000 */
.L_x_123:
        /* <DEDUP_REMOVED lines=12> */
.L_x_126:
[----:B------:R-:W-:Y:S05]  /*7c40*/  BSYNC B1 ;  /* 0x0000000000017941 */ /* 0x000fea0003800000 */
.L_x_125:
        /* <DEDUP_REMOVED lines=12> */
.L_x_128:
[----:B------:R-:W-:Y:S05]  /*7d10*/  BSYNC B1 ;  /* 0x0000000000017941 */ /* 0x000fea0003800000 */
.L_x_127:
        /* <DEDUP_REMOVED lines=12> */
.L_x_130:
[----:B------:R-:W-:Y:S05]  /*7de0*/  BSYNC B1 ;  /* 0x0000000000017941 */ /* 0x000fea0003800000 */
.L_x_129:
        /* <DEDUP_REMOVED lines=12> */
.L_x_132:
[----:B------:R-:W-:Y:S05]  /*7eb0*/  BSYNC B1 ;  /* 0x0000000000017941 */ /* 0x000fea0003800000 */
.L_x_131:
        /* <DEDUP_REMOVED lines=12> */
.L_x_134:
[----:B------:R-:W-:Y:S05]  /*7f80*/  BSYNC B1 ;  /* 0x0000000000017941 */ /* 0x000fea0003800000 */
.L_x_133:
        /* <DEDUP_REMOVED lines=12> */
.L_x_136:
[----:B------:R-:W-:Y:S05]  /*8050*/  BSYNC B1 ;  /* 0x0000000000017941 */ /* 0x000fea0003800000 */
.L_x_135:
        /* <DEDUP_REMOVED lines=12> */
.L_x_138:
[----:B------:R-:W-:Y:S05]  /*8120*/  BSYNC B1 ;  /* 0x0000000000017941 */ /* 0x000fea0003800000 */
.L_x_137:
        /* <DEDUP_REMOVED lines=12> */
.L_x_140:
[----:B------:R-:W-:Y:S05]  /*81f0*/  BSYNC B1 ;  /* 0x0000000000017941 */ /* 0x000fea0003800000 */
.L_x_139:
        /* <DEDUP_REMOVED lines=12> */
.L_x_142:
[----:B------:R-:W-:Y:S05]  /*82c0*/  BSYNC B1 ;  /* 0x0000000000017941 */ /* 0x000fea0003800000 */
.L_x_141:
        /* <DEDUP_REMOVED lines=12> */
.L_x_144:
[----:B------:R-:W-:Y:S05]  /*8390*/  BSYNC B1 ;  /* 0x0000000000017941 */ /* 0x000fea0003800000 */
.L_x_143:
        /* <DEDUP_REMOVED lines=12> */
.L_x_146:
[----:B------:R-:W-:Y:S05]  /*8460*/  BSYNC B1 ;  /* 0x0000000000017941 */ /* 0x000fea0003800000 */
.L_x_145:
        /* <DEDUP_REMOVED lines=12> */
.L_x_148:
[----:B------:R-:W-:Y:S05]  /*8530*/  BSYNC B1 ;  /* 0x0000000000017941 */ /* 0x000fea0003800000 */
.L_x_147:
        /* <DEDUP_REMOVED lines=12> */
.L_x_150:
[----:B------:R-:W-:Y:S05]  /*8600*/  BSYNC B1 ;  /* 0x0000000000017941 */ /* 0x000fea0003800000 */
.L_x_149:
        /* <DEDUP_REMOVED lines=12> */
.L_x_152:
[----:B------:R-:W-:Y:S05]  /*86d0*/  BSYNC B1 ;  /* 0x0000000000017941 */ /* 0x000fea0003800000 */
.L_x_151:
        /* <DEDUP_REMOVED lines=12> */
.L_x_154:
[----:B------:R-:W-:Y:S05]  /*87a0*/  BSYNC B1 ;  /* 0x0000000000017941 */ /* 0x000fea0003800000 */
.L_x_153:
        /* <DEDUP_REMOVED lines=12> */
.L_x_156:
[----:B------:R-:W-:Y:S05]  /*8870*/  BSYNC B1 ;  /* 0x0000000000017941 */ /* 0x000fea0003800000 */
.L_x_155:
        /* <DEDUP_REMOVED lines=12> */
.L_x_158:
[----:B------:R-:W-:Y:S05]  /*8940*/  BSYNC B1 ;  /* 0x0000000000017941 */ /* 0x000fea0003800000 */
.L_x_157:
        /* <DEDUP_REMOVED lines=12> */
.L_x_160:
[----:B------:R-:W-:Y:S05]  /*8a10*/  BSYNC B1 ;  /* 0x0000000000017941 */ /* 0x000fea0003800000 */
.L_x_159:
        /* <DEDUP_REMOVED lines=12> */
.L_x_162:
[----:B------:R-:W-:Y:S05]  /*8ae0*/  BSYNC B1 ;  /* 0x0000000000017941 */ /* 0x000fea0003800000 */
.L_x_161:
[----:B-----5:R-:W-:Y:S01]  /*8af0*/  LOP3.LUT R44, R44, 0xff, RZ, 0xc0, !PT ;  /* 0x000000ff2c2c7812 */ /* 0x020fe200078ec0ff */
[----:B------:R-:W-:Y:S01]  /*8b00*/  BSSY B1, `(.L_x_163) ;  /* 0x000000b000017945 */ /* 0x000fe20003800000 */
[----:B------:R-:W-:Y:S02]  /*8b10*/  ISETP.LT.OR P2, PT, R41, 0x79, !P1 ;  /* 0x000000792900780c */ /* 0x000fe40004f41670 */
[----:B------:R-:W-:Y:S02]  /*8b20*/  F2FP.F16.E5M2.UNPACK_B R44, R44 ;  /* 0x0000002cff2c723e */ /* 0x000fe400020004ff */
[----:B0-2---:R-:W-:-:S03]  /*8b30*/  PRMT R32, RZ, 0x7610, R32 ;  /* 0x00007610ff207816 */ /* 0x005fc60000000020 */
[----:B------:R-:W-:-:S05]  /*8b40*/  HADD2.F32 R44, -RZ, R44.H0_H0 ;  /* 0x2000002cff2c7230 */ /* 0x000fca0000004100 */
[----:B------:R-:W-:-:S04]  /*8b50*/  FMUL R44, R44, UR21 ;  /* 0x000000152c2c7c20 */ /* 0x000fc80008400000 */
[----:B------:R-:W-:-:S05]  /*8b60*/  FFMA R44, R165, UR20, R44 ;  /* 0x00000014a52c7c23 */ /* 0x000fca000800002c */
[----:B------:R-:W-:-:S05]  /*8b70*/  F2FP.SATFINITE.E5M2.F32.PACK_AB_MERGE_C R33, RZ, R44, RZ ;  /* 0x0000002cff21723e */ /* 0x000fca00048060ff */
[----:B------:R0:W-:Y:S01]  /*8b80*/  @!P0 STG.E.U8 desc[UR16][R24.64+0x79], R33 ;  /* 0x0000792118008986 */ /* 0x0001e2000c101110 */
[----:B------:R-:W-:Y:S05]  /*8b90*/  @P2 BRA `(.L_x_164) ;  /* 0x0000000000042947 */ /* 0x000fea0003800000 */
[----:B------:R2:W5:Y:S02]  /*8ba0*/  LDG.E.U8 R32, desc[UR16][R34.64+0x78] ;  /* 0x0000781022207981 */ /* 0x000564000c1e1100 */
.L_x_164:
[----:B------:R-:W-:Y:S05]  /*8bb0*/  BSYNC B1 ;  /* 0x0000000000017941 */ /* 0x000fea0003800000 */
.L_x_163:
[----:B-----5:R-:W-:Y:S01]  /*8bc0*/  LOP3.LUT R32, R32, 0xff, RZ, 0xc0, !PT ;  /* 0x000000ff20207812 */ /* 0x020fe200078ec0ff */
[----:B------:R-:W-:Y:S01]  /*8bd0*/  BSSY B1, `(.L_x_165) ;  /* 0x000000b000017945 */ /* 0x000fe20003800000 */
[----:B------:R-:W-:Y:S02]  /*8be0*/  ISETP.LT.OR P1, PT, R41, 0x7a, !P1 ;  /* 0x0000007a2900780c */ /* 0x000fe40004f21670 */
[----:B------:R-:W-:Y:S02]  /*8bf0*/  F2FP.F16.E5M2.UNPACK_B R32, R32 ;  /* 0x00000020ff20723e */ /* 0x000fe400020004ff */
[----:B01--4-:R-:W-:-:S03]  /*8c00*/  PRMT R24, RZ, 0x7610, R24 ;  /* 0x00007610ff187816 */ /* 0x013fc60000000018 */
[----:B------:R-:W-:-:S05]  /*8c10*/  HADD2.F32 R32, -RZ, R32.H0_H0 ;  /* 0x20000020ff207230 */ /* 0x000fca0000004100 */
[----:B------:R-:W-:-:S04]  /*8c20*/  FMUL R25, R32, UR21 ;  /* 0x0000001520197c20 */ /* 0x000fc80008400000 */
[----:B------:R-:W-:-:S05]  /*8c30*/  FFMA R25, R164, UR20, R25 ;  /* 0x00000014a4197c23 */ /* 0x000fca0008000019 */
[----:B------:R-:W-:-:S05]  /*8c40*/  F2FP.SATFINITE.E5M2.F32.PACK_AB_MERGE_C R25, RZ, R25, RZ ;  /* 0x00000019ff19723e */ /* 0x000fca00048060ff */
[----:B------:R0:W-:Y:S01]  /*8c50*/  @!P2 STG.E.U8 desc[UR16][R26.64+0x78], R25 ;  /* 0x000078191a00a986 */ /* 0x0001e2000c101110 */
[----:B------:R-:W-:Y:S05]  /*8c60*/  @P1 BRA `(.L_x_166) ;  /* 0x0000000000041947 */ /* 0x000fea0003800000 */
[----:B------:R1:W5:Y:S02]  /*8c70*/  LDG.E.U8 R24, desc[UR16][R34.64+0x79] ;  /* 0x0000791022187981 */ /* 0x000364000c1e1100 */
.L_x_166:
[----:B------:R-:W-:Y:S05]  /*8c80*/  BSYNC B1 ;  /* 0x0000000000017941 */ /* 0x000fea0003800000 */
.L_x_165:
[----:B-----5:R-:W-:Y:S01]  /*8c90*/  LOP3.LUT R24, R24, 0xff, RZ, 0xc0, !PT ;  /* 0x000000ff18187812 */ /* 0x020fe200078ec0ff */
[----:B------:R-:W-:Y:S01]  /*8ca0*/  BSSY B1, `(.L_x_167) ;  /* 0x0000013000017945 */ /* 0x000fe20003800000 */
[----:B------:R-:W-:Y:S02]  /*8cb0*/  IADD3 R33, P0, R43, 0x80, RZ ;  /* 0x000000802b217810 */ /* 0x000fe40007f1e0ff */
[----:B------:R-:W-:-:S03]  /*8cc0*/  F2FP.F16.E5M2.UNPACK_B R24, R24 ;  /* 0x00000018ff18723e */ /* 0x000fc600020004ff */
[----:B0-----:R-:W-:Y:S01]  /*8cd0*/  IMAD.X R25, RZ, RZ, R39, P0 ;  /* 0x000000ffff197224 */ /* 0x001fe200000e0627 */
[----:B------:R-:W-:Y:S01]  /*8ce0*/  ISETP.GE.AND P0, PT, R42, 0x81, PT ;  /* 0x000000812a00780c */ /* 0x000fe20003f06270 */
[----:B------:R-:W-:Y:S02]  /*8cf0*/  HADD2.F32 R24, -RZ, R24.H0_H0 ;  /* 0x20000018ff187230 */ /* 0x000fe40000004100 */
[----:B-123--:R-:W-:Y:S01]  /*8d00*/  IMAD R34, R25, UR6, RZ ;  /* 0x0000000619227c24 */ /* 0x00efe2000f8e02ff */
        /* <DEDUP_REMOVED lines=12> */
.L_x_168:
[----:B------:R-:W-:Y:S05]  /*8dd0*/  BSYNC B1 ;  /* 0x0000000000017941 */ /* 0x000fea0003800000 */
.L_x_167:
[----:B-----5:R-:W-:Y:S01]  /*8de0*/  LOP3.LUT R32, R32, 0xff, RZ, 0xc0, !PT ;  /* 0x000000ff20207812 */ /* 0x020fe200078ec0ff */
[----:B------:R-:W-:Y:S01]  /*8df0*/  BSSY B1, `(.L_x_169) ;  /* 0x000000b000017945 */ /* 0x000fe20003800000 */
[----:B------:R-:W-:Y:S02]  /*8e00*/  ISETP.LT.OR P2, PT, R41, 0x2, !P0 ;  /* 0x000000022900780c */ /* 0x000fe40004741670 */
[----:B------:R-:W-:Y:S02]  /*8e10*/  F2FP.F16.E5M2.UNPACK_B R32, R32 ;  /* 0x00000020ff20723e */ /* 0x000fe400020004ff */
[----:B0-----:R-:W-:-:S03]  /*8e20*/  PRMT R26, RZ, 0x7610, R26 ;  /* 0x00007610ff1a7816 */ /* 0x001fc6000000001a */
[----:B------:R-:W-:-:S05]  /*8e30*/  HADD2.F32 R32, -RZ, R32.H0_H0 ;  /* 0x20000020ff207230 */ /* 0x000fca0000004100 */
[----:B------:R-:W-:-:S04]  /*8e40*/  FMUL R27, R32, UR21 ;  /* 0x00000015201b7c20 */ /* 0x000fc80008400000 */
[----:B------:R-:W-:-:S05]  /*8e50*/  FFMA R27, R162, UR20, R27 ;  /* 0x00000014a21b7c23 */ /* 0x000fca000800001b */
[----:B------:R-:W-:-:S05]  /*8e60*/  F2FP.SATFINITE.E5M2.F32.PACK_AB_MERGE_C R27, RZ, R27, RZ ;  /* 0x0000001bff1b723e */ /* 0x000fca00048060ff */
[----:B------:R0:W-:Y:S01]  /*8e70*/  @!P3 STG.E.U8 desc[UR16][R28.64], R27 ;  /* 0x0000001b1c00b986 */ /* 0x0001e2000c101110 */
[----:B------:R-:W-:Y:S05]  /*8e80*/  @P2 BRA `(.L_x_170) ;  /* 0x0000000000042947 */ /* 0x000fea0003800000 */
[----:B------:R2:W5:Y:S02]  /*8e90*/  LDG.E.U8 R26, desc[UR16][R24.64+0x1] ;  /* 0x00000110181a7981 */ /* 0x000564000c1e1100 */
.L_x_170:
[----:B------:R-:W-:Y:S05]  /*8ea0*/  BSYNC B1 ;  /* 0x0000000000017941 */ /* 0x000fea0003800000 */
.L_x_169:
[----:B-----5:R-:W-:Y:S01]  /*8eb0*/  LOP3.LUT R26, R26, 0xff, RZ, 0xc0, !PT ;  /* 0x000000ff1a1a7812 */ /* 0x020fe200078ec0ff */
[----:B------:R-:W-:Y:S01]  /*8ec0*/  BSSY B1, `(.L_x_171) ;  /* 0x0000013000017945 */ /* 0x000fe20003800000 */
[----:B------:R-:W-:Y:S02]  /*8ed0*/  IADD3 R43, P1, R43, 0x88, RZ ;  /* 0x000000882b2b7810 */ /* 0x000fe40007f3e0ff */
[----:B------:R-:W-:Y:S02]  /*8ee0*/  F2FP.F16.E5M2.UNPACK_B R26, R26 ;  /* 0x0000001aff1a723e */ /* 0x000fe400020004ff */
[----:B------:R-:W-:Y:S01]  /*8ef0*/  PRMT R32, RZ, 0x7610, R32 ;  /* 0x00007610ff207816 */ /* 0x000fe20000000020 */
[----:B------:R-:W-:Y:S01]  /*8f00*/  IMAD.X R38, RZ, RZ, R39, P1 ;  /* 0x000000ffff267224 */ /* 0x000fe200008e0627 */
[----:B------:R-:W-:Y:S01]  /*8f10*/  ISETP.GE.AND P1, PT, R42, 0x89, PT ;  /* 0x000000892a00780c */ /* 0x000fe20003f26270 */
[----:B------:R-:W-:Y:S02]  /*8f20*/  HADD2.F32 R26, -RZ, R26.H0_H0 ;  /* 0x2000001aff1a7230 */ /* 0x000fe40000004100 */
[----:B------:R-:W-:Y:S01]  /*8f30*/  IMAD R38, R38, UR6, RZ ;  /* 0x0000000626267c24 */ /* 0x000fe2000f8e02ff */
[----:B------:R-:W-:Y:S01]  /*8f40*/  ISETP.LT.OR P5, PT, R41, 0x1, !P1 ;  /* 0x000000012900780c */ /* 0x000fe20004fa1670 */
[----:B------:R-:W-:-:S04]  /*8f50*/  IMAD.WIDE.U32 R36, R43, UR6, R36 ;  /* 0x000000062b247c25 */ /* 0x000fc8000f8e0024 */
[----:B------:R-:W-:Y:S01]  /*8f60*/  FMUL R26, R26, UR21 ;  /* 0x000000151a1a7c20 */ /* 0x000fe20008400000 */
[----:B------:R-:W-:-:S03]  /*8f70*/  IMAD R43, R43, UR7, R38 ;  /* 0x000000072b2b7c24 */ /* 0x000fc6000f8e0226 */
[----:B------:R-:W-:Y:S01]  /*8f80*/  FFMA R161, R161, UR20, R26 ;  /* 0x00000014a1a17c23 */ /* 0x000fe2000800001a */
[----:B------:R-:W-:-:S04]  /*8f90*/  IADD3 R26, P3, R36, UR8, RZ ;  /* 0x00000008241a7c10 */ /* 0x000fc8000ff7e0ff */
[----:B------:R-:W-:Y:S02]  /*8fa0*/  F2FP.SATFINITE.E5M2.F32.PACK_AB_MERGE_C R161, RZ, R161, RZ ;  /* 0x000000a1ffa1723e */ /* 0x000fe400048060ff */
[----:B0-----:R-:W-:-:S03]  /*8fb0*/  IADD3.X R27, R37, UR9, R43, P3, !PT ;  /* 0x00000009251b7c10 */ /* 0x001fc60009ffe42b */
[----:B------:R0:W-:Y:S01]  /*8fc0*/  @!P2 STG.E.U8 desc[UR16][R28.64+0x1], R161 ;  /* 0x000001a11c00a986 */ /* 0x0001e2000c101110 */
[----:B------:R-:W-:Y:S05]  /*8fd0*/  @P5 BRA `(.L_x_172) ;  /* 0x0000000000045947 */ /* 0x000fea0003800000 */
[----:B------:R3:W5:Y:S02]  /*8fe0*/  LDG.E.U8 R32, desc[UR16][R26.64] ;  /* 0x000000101a207981 */ /* 0x000764000c1e1100 */
.L_x_172:
[----:B------:R-:W-:Y:S05]  /*8ff0*/  BSYNC B1 ;  /* 0x0000000000017941 */ /* 0x000fea0003800000 */
.L_x_171:
        /* <DEDUP_REMOVED lines=12> */
.L_x_174:
[----:B------:R-:W-:Y:S05]  /*90c0*/  BSYNC B1 ;  /* 0x0000000000017941 */ /* 0x000fea0003800000 */
.L_x_173:
        /* <DEDUP_REMOVED lines=12> */
.L_x_176:
[----:B------:R-:W-:Y:S05]  /*9190*/  BSYNC B1 ;  /* 0x0000000000017941 */ /* 0x000fea0003800000 */
.L_x_175:
        /* <DEDUP_REMOVED lines=12> */
.L_x_178:
[----:B------:R-:W-:Y:S05]  /*9260*/  BSYNC B1 ;  /* 0x0000000000017941 */ /* 0x000fea0003800000 */
.L_x_177:
        /* <DEDUP_REMOVED lines=12> */
.L_x_180:
[----:B------:R-:W-:Y:S05]  /*9330*/  BSYNC B1 ;  /* 0x0000000000017941 */ /* 0x000fea0003800000 */
.L_x_179:
        /* <DEDUP_REMOVED lines=12> */
.L_x_182:
[----:B------:R-:W-:Y:S05]  /*9400*/  BSYNC B1 ;  /* 0x0000000000017941 */ /* 0x000fea0003800000 */
.L_x_181:
        /* <DEDUP_REMOVED lines=12> */
.L_x_184:
[----:B------:R-:W-:Y:S05]  /*94d0*/  BSYNC B1 ;  /* 0x0000000000017941 */ /* 0x000fea0003800000 */
.L_x_183:
        /* <DEDUP_REMOVED lines=12> */
.L_x_186:
[----:B------:R-:W-:Y:S05]  /*95a0*/  BSYNC B1 ;  /* 0x0000000000017941 */ /* 0x000fea0003800000 */
.L_x_185:
        /* <DEDUP_REMOVED lines=12> */
.L_x_188:
[----:B------:R-:W-:Y:S05]  /*9670*/  BSYNC B1 ;  /* 0x0000000000017941 */ /* 0x000fea0003800000 */
.L_x_187:
        /* <DEDUP_REMOVED lines=12> */
.L_x_190:
[----:B------:R-:W-:Y:S05]  /*9740*/  BSYNC B1 ;  /* 0x0000000000017941 */ /* 0x000fea0003800000 */
.L_x_189:
[----:B-----5:R-:W-:Y:S01]  /*9750*/  LOP3.LUT R32, R32, 0xff, RZ, 0xc0, !PT ;  /* 0x000000ff20207812 */ /* 0x020fe200078ec0ff */
[----:B------:R-:W-:Y:S01]  /*9760*/  BSSY B1, `(.L_x_191) ;  /* 0x000000b000017945 */ /* 0x000fe20003800000 */
[----:B------:R-:W-:Y:S02]  /*9770*/  ISETP.LT.OR P3, PT, R41, 0x19, !P0 ;  /* 0x000000192900780c */ /* 0x000fe40004761670 */
[----:B------:R-:W-:-:S05]  /*9780*/  F2FP.F16.E5M2.UNPACK_B R32, R32 ;  /* 0x00000020ff20723e */ /* 0x000fca00020004ff */
[----:B------:R-:W-:-:S05]  /*9790*/  HADD2.F32 R32, -RZ, R32.H0_H0 ;  /* 0x20000020ff207230 */ /* 0x000fca0000004100 */
[----:B------:R-:W-:-:S04]  /*97a0*/  FMUL R32, R32, UR21 ;  /* 0x0000001520207c20 */ /* 0x000fc80008400000 */
[----:B------:R-:W-:Y:S01]  /*97b0*/  FFMA R32, R23, UR20, R32 ;  /* 0x0000001417207c23 */ /* 0x000fe20008000020 */
[----:B------:R-:W-:-:S04]  /*97c0*/  PRMT R23, RZ, 0x7610, R23 ;  /* 0x00007610ff177816 */ /* 0x000fc80000000017 */
[----:B----4-:R-:W-:-:S05]  /*97d0*/  F2FP.SATFINITE.E5M2.F32.PACK_AB_MERGE_C R33, RZ, R32, RZ ;  /* 0x00000020ff21723e */ /* 0x010fca00048060ff */
[----:B------:R4:W-:Y:S01]  /*97e0*/  @!P2 STG.E.U8 desc[UR16][R30.64+0x11], R33 ;  /* 0x000011211e00a986 */ /* 0x0009e2000c101110 */
[----:B------:R-:W-:Y:S05]  /*97f0*/  @P3 BRA `(.L_x_192) ;  /* 0x0000000000043947 */ /* 0x000fea0003800000 */
[----:B------:R0:W5:Y:S02]  /*9800*/  LDG.E.U8 R23, desc[UR16][R24.64+0x18] ;  /* 0x0000181018177981 */ /* 0x000164000c1e1100 */
.L_x_192:
[----:B------:R-:W-:Y:S05]  /*9810*/  BSYNC B1 ;  /* 0x0000000000017941 */ /* 0x000fea0003800000 */
.L_x_191:
        /* <DEDUP_REMOVED lines=8> */
[----:B------:R-:W-:-:S05]  /*98a0*/  F2FP.SATFINITE.E5M2.F32.PACK_AB_MERGE_C R23, RZ, R23, RZ ;  /* 0x00000017ff17723e */ /* 0x000fca00048060ff */
[----:B------:R0:W-:Y:S01]  /*98b0*/  @!P3 STG.E.U8 desc[UR16][R28.64+0x18], R23 ;  /* 0x000018171c00b986 */ /* 0x0001e2000c101110 */
[----:B------:R-:W-:Y:S05]  /*98c0*/  @P2 BRA `(.L_x_194) ;  /* 0x0000000000042947 */ /* 0x000fea0003800000 */
[----:B------:R0:W5:Y:S02]  /*98d0*/  LDG.E.U8 R22, desc[UR16][R24.64+0x19] ;  /* 0x0000191018167981 */ /* 0x000164000c1e1100 */
.L_x_194:
[----:B------:R-:W-:Y:S05]  /*98e0*/  BSYNC B1 ;  /* 0x0000000000017941 */ /* 0x000fea0003800000 */
.L_x_193:
        /* <DEDUP_REMOVED lines=8> */
[----:B0-----:R-:W-:-:S05]  /*9970*/  F2FP.SATFINITE.E5M2.F32.PACK_AB_MERGE_C R23, RZ, R22, RZ ;  /* 0x00000016ff17723e */ /* 0x001fca00048060ff */
[----:B------:R0:W-:Y:S01]  /*9980*/  @!P2 STG.E.U8 desc[UR16][R28.64+0x19], R23 ;  /* 0x000019171c00a986 */ /* 0x0001e2000c101110 */
[----:B------:R-:W-:Y:S05]  /*9990*/  @P3 BRA `(.L_x_196) ;  /* 0x0000000000043947 */ /* 0x000fea0003800000 */
[----:B------:R0:W5:Y:S02]  /*99a0*/  LDG.E.U8 R21, desc[UR16][R26.64+0x18] ;  /* 0x000018101a157981 */ /* 0x000164000c1e1100 */
.L_x_196:
[----:B------:R-:W-:Y:S05]  /*99b0*/  BSYNC B1 ;  /* 0x0000000000017941 */ /* 0x000fea0003800000 */
.L_x_195:
        /* <DEDUP_REMOVED lines=12> */
.L_x_198:
[----:B------:R-:W-:Y:S05]  /*9a80*/  BSYNC B1 ;  /* 0x0000000000017941 */ /* 0x000fea0003800000 */
.L_x_197:
        /* <DEDUP_REMOVED lines=12> */
.L_x_200:
[----:B------:R-:W-:Y:S05]  /*9b50*/  BSYNC B1 ;  /* 0x0000000000017941 */ /* 0x000fea0003800000 */
.L_x_199:
        /* <DEDUP_REMOVED lines=12> */
.L_x_202:
[----:B------:R-:W-:Y:S05]  /*9c20*/  BSYNC B1 ;  /* 0x0000000000017941 */ /* 0x000fea0003800000 */
.L_x_201:
        /* <DEDUP_REMOVED lines=12> */
.L_x_204:
[----:B------:R-:W-:Y:S05]  /*9cf0*/  BSYNC B1 ;  /* 0x0000000000017941 */ /* 0x000fea0003800000 */
.L_x_203:
        /* <DEDUP_REMOVED lines=12> */
.L_x_206:
[----:B------:R-:W-:Y:S05]  /*9dc0*/  BSYNC B1 ;  /* 0x0000000000017941 */ /* 0x000fea0003800000 */
.L_x_205:
        /* <DEDUP_REMOVED lines=12> */
.L_x_208:
[----:B------:R-:W-:Y:S05]  /*9e90*/  BSYNC B1 ;  /* 0x0000000000017941 */ /* 0x000fea0003800000 */
.L_x_207:
        /* <DEDUP_REMOVED lines=12> */
.L_x_210:
[----:B------:R-:W-:Y:S05]  /*9f60*/  BSYNC B1 ;  /* 0x0000000000017941 */ /* 0x000fea0003800000 */
.L_x_209:
        /* <DEDUP_REMOVED lines=12> */
.L_x_212:
[----:B------:R-:W-:Y:S05]  /*a030*/  BSYNC B1 ;  /* 0x0000000000017941 */ /* 0x000fea0003800000 */
.L_x_211:
        /* <DEDUP_REMOVED lines=12> */
.L_x_214:
[----:B------:R-:W-:Y:S05]  /*a100*/  BSYNC B1 ;  /* 0x0000000000017941 */ /* 0x000fea0003800000 */
.L_x_213:
        /* <DEDUP_REMOVED lines=12> */
.L_x_216:
[----:B------:R-:W-:Y:S05]  /*a1d0*/  BSYNC B1 ;  /* 0x0000000000017941 */ /* 0x000fea0003800000 */
.L_x_215:
        /* <DEDUP_REMOVED lines=12> */
.L_x_218:
[----:B------:R-:W-:Y:S05]  /*a2a0*/  BSYNC B1 ;  /* 0x0000000000017941 */ /* 0x000fea0003800000 */
.L_x_217:
        /* <DEDUP_REMOVED lines=12> */
.L_x_220:
[----:B------:R-:W-:Y:S05]  /*a370*/  BSYNC B1 ;  /* 0x0000000000017941 */ /* 0x000fea0003800000 */
.L_x_219:
        /* <DEDUP_REMOVED lines=12> */
.L_x_222:
[----:B------:R-:W-:Y:S05]  /*a440*/  BSYNC B1 ;  /* 0x0000000000017941 */ /* 0x000fea0003800000 */
.L_x_221:
        /* <DEDUP_REMOVED lines=12> */
.L_x_224:
[----:B------:R-:W-:Y:S05]  /*a510*/  BSYNC B1 ;  /* 0x0000000000017941 */ /* 0x000fea0003800000 */
.L_x_223:
        /* <DEDUP_REMOVED lines=12> */
.L_x_226:
[----:B------:R-:W-:Y:S05]  /*a5e0*/  BSYNC B1 ;  /* 0x0000000000017941 */ /* 0x000fea0003800000 */
.L_x_225:
        /* <DEDUP_REMOVED lines=12> */
.L_x_228:
[----:B------:R-:W-:Y:S05]  /*a6b0*/  BSYNC B1 ;  /* 0x0000000000017941 */ /* 0x000fea0003800000 */
.L_x_227:
        /* <DEDUP_REMOVED lines=12> */
.L_x_230:
[----:B------:R-:W-:Y:S05]  /*a780*/  BSYNC B1 ;  /* 0x0000000000017941 */ /* 0x000fea0003800000 */
.L_x_229:
        /* <DEDUP_REMOVED lines=12> */
.L_x_232:
[----:B------:R-:W-:Y:S05]  /*a850*/  BSYNC B1 ;  /* 0x0000000000017941 */ /* 0x000fea0003800000 */
.L_x_231:
        /* <DEDUP_REMOVED lines=12> */
.L_x_234:
[----:B------:R-:W-:Y:S05]  /*a920*/  BSYNC B1 ;  /* 0x0000000000017941 */ /* 0x000fea0003800000 */
.L_x_233:
[----:B-----5:R-:W-:Y:S01]  /*a930*/  LOP3.LUT R2, R2, 0xff, RZ, 0xc0, !PT ;  /* 0x000000ff02027812 */ /* 0x020fe200078ec0ff */
[----:B------:R-:W-:Y:S01]  /*a940*/  BSSY B1, `(.L_x_235) ;  /* 0x000000b000017945 */ /* 0x000fe20003800000 */
[----:B------:R-:W-:Y:S02]  /*a950*/  ISETP.LT.OR P3, PT, R41, 0x41, !P1 ;  /* 0x000000412900780c */ /* 0x000fe40004f61670 */
[----:B------:R-:W-:-:S05]  /*a960*/  F2FP.F16.E5M2.UNPACK_B R2, R2 ;  /* 0x00000002ff02723e */ /* 0x000fca00020004ff */
[----:B------:R-:W-:-:S05]  /*a970*/  HADD2.F32 R2, -RZ, R2.H0_H0 ;  /* 0x20000002ff027230 */ /* 0x000fca0000004100 */
[----:B0-----:R-:W-:-:S04]  /*a980*/  FMUL R3, R2, UR21 ;  /* 0x0000001502037c20 */ /* 0x001fc80008400000 */
[----:B------:R-:W-:Y:S01]  /*a990*/  FFMA R3, R0, UR20, R3 ;  /* 0x0000001400037c23 */ /* 0x000fe20008000003 */
[----:B------:R-:W-:-:S04]  /*a9a0*/  PRMT R0, RZ, 0x7610, R0 ;  /* 0x00007610ff007816 */ /* 0x000fc80000000000 */
[----:B------:R-:W-:-:S05]  /*a9b0*/  F2FP.SATFINITE.E5M2.F32.PACK_AB_MERGE_C R3, RZ, R3, RZ ;  /* 0x00000003ff03723e */ /* 0x000fca00048060ff */
[----:B------:R0:W-:Y:S01]  /*a9c0*/  @!P2 STG.E.U8 desc[UR16][R28.64+0x41], R3 ;  /* 0x000041031c00a986 */ /* 0x0001e2000c101110 */
[----:B------:R-:W-:Y:S05]  /*a9d0*/  @P3 BRA `(.L_x_236) ;  /* 0x0000000000043947 */ /* 0x000fea0003800000 */
[----:B------:R0:W5:Y:S02]  /*a9e0*/  LDG.E.U8 R0, desc[UR16][R26.64+0x40] ;  /* 0x000040101a007981 */ /* 0x000164000c1e1100 */
.L_x_236:
[----:B------:R-:W-:Y:S05]  /*a9f0*/  BSYNC B1 ;  /* 0x0000000000017941 */ /* 0x000fea0003800000 */
.L_x_235:
[----:B------:R-:W2:Y:S01]  /*aa00*/  LDL.LU R2, [R1] ;  /* 0x0000000001027983 */ /* 0x000ea20000300800 */
[----:B-----5:R-:W-:Y:S01]  /*aa10*/  LOP3.LUT R0, R0, 0xff, RZ, 0xc0, !PT ;  /* 0x000000ff00007812 */ /* 0x020fe200078ec0ff */
[----:B------:R-:W-:Y:S01]  /*aa20*/  BSSY B1, `(.L_x_237) ;  /* 0x000000b000017945 */ /* 0x000fe20003800000 */
[----:B------:R-:W-:Y:S02]  /*aa30*/  ISETP.LT.OR P2, PT, R41, 0x42, !P1 ;  /* 0x000000422900780c */ /* 0x000fe40004f41670 */
[----:B------:R-:W-:-:S05]  /*aa40*/  F2FP.F16.E5M2.UNPACK_B R0, R0 ;  /* 0x00000000ff00723e */ /* 0x000fca00020004ff */
[----:B------:R-:W-:-:S05]  /*aa50*/  HADD2.F32 R0, -RZ, R0.H0_H0 ;  /* 0x20000000ff007230 */ /* 0x000fca0000004100 */
[----:B------:R-:W-:-:S04]  /*aa60*/  FMUL R0, R0, UR21 ;  /* 0x0000001500007c20 */ /* 0x000fc80008400000 */
[----:B--2---:R-:W-:-:S05]  /*aa70*/  FFMA R0, R2, UR20, R0 ;  /* 0x0000001402007c23 */ /* 0x004fca0008000000 */
[----:B0-----:R-:W-:Y:S02]  /*aa80*/  F2FP.SATFINITE.E5M2.F32.PACK_AB_MERGE_C R3, RZ, R0, RZ ;  /* 0x00000000ff03723e */ /* 0x001fe400048060ff */
[----:B------:R-:W-:-:S03]  /*aa90*/  PRMT R0, RZ, 0x7610, R0 ;  /* 0x00007610ff007816 */ /* 0x000fc60000000000 */
[----:B------:R0:W-:Y:S01]  /*aaa0*/  @!P3 STG.E.U8 desc[UR16][R30.64+0x40], R3 ;  /* 0x000040031e00b986 */ /* 0x0001e2000c101110 */
[----:B------:R-:W-:Y:S05]  /*aab0*/  @P2 BRA `(.L_x_238) ;  /* 0x0000000000042947 */ /* 0x000fea0003800000 */
[----:B------:R2:W5:Y:S02]  /*aac0*/  LDG.E.U8 R0, desc[UR16][R26.64+0x41] ;  /* 0x000041101a007981 */ /* 0x000564000c1e1100 */
.L_x_238:
[----:B------:R-:W-:Y:S05]  /*aad0*/  BSYNC B1 ;  /* 0x0000000000017941 */ /* 0x000fea0003800000 */
.L_x_237:
[----:B------:R-:W3:Y:S01]  /*aae0*/  LDL.LU R2, [R1+0x4] ;  /* 0x0000040001027983 */ /* 0x000ee20000300800 */
[----:B-----5:R-:W-:Y:S01]  /*aaf0*/  LOP3.LUT R0, R0, 0xff, RZ, 0xc0, !PT ;  /* 0x000000ff00007812 */ /* 0x020fe200078ec0ff */
[----:B------:R-:W-:Y:S01]  /*ab00*/  BSSY B1, `(.L_x_239) ;  /* 0x000000b000017945 */ /* 0x000fe20003800000 */
[----:B------:R-:W-:Y:S02]  /*ab10*/  ISETP.LT.OR P3, PT, R41, 0x49, !P0 ;  /* 0x000000492900780c */ /* 0x000fe40004761670 */
[----:B------:R-:W-:-:S05]  /*ab20*/  F2FP.F16.E5M2.UNPACK_B R0, R0 ;  /* 0x00000000ff00723e */ /* 0x000fca00020004ff */
[----:B------:R-:W-:-:S05]  /*ab30*/  HADD2.F32 R0, -RZ, R0.H0_H0 ;  /* 0x20000000ff007230 */ /* 0x000fca0000004100 */
[----:B------:R-:W-:-:S04]  /*ab40*/  FMUL R0, R0, UR21 ;  /* 0x0000001500007c20 */ /* 0x000fc80008400000 */
[----:B---3--:R-:W-:-:S05]  /*ab50*/  FFMA R0, R2, UR20, R0 ;  /* 0x0000001402007c23 */ /* 0x008fca0008000000 */
[----:B0-----:R-:W-:Y:S02]  /*ab60*/  F2FP.SATFINITE.E5M2.F32.PACK_AB_MERGE_C R3, RZ, R0, RZ ;  /* 0x00000000ff03723e */ /* 0x001fe400048060ff */
[----:B------:R-:W-:-:S03]  /*ab70*/  PRMT R0, RZ, 0x7610, R0 ;  /* 0x00007610ff007816 */ /* 0x000fc60000000000 */
[----:B------:R0:W-:Y:S01]  /*ab80*/  @!P2 STG.E.U8 desc[UR16][R30.64+0x41], R3 ;  /* 0x000041031e00a986 */ /* 0x0001e2000c101110 */
[----:B------:R-:W-:Y:S05]  /*ab90*/  @P3 BRA `(.L_x_240) ;  /* 0x0000000000043947 */ /* 0x000fea0003800000 */
[----:B------:R3:W5:Y:S02]  /*aba0*/  LDG.E.U8 R0, desc[UR16][R24.64+0x48] ;  /* 0x0000481018007981 */ /* 0x000764000c1e1100 */
.L_x_240:
[----:B------:R-:W-:Y:S05]  /*abb0*/  BSYNC B1 ;  /* 0x0000000000017941 */ /* 0x000fea0003800000 */
.L_x_239:
[----:B------:R-:W2:Y:S01]  /*abc0*/  LDL.LU R2, [R1+0x8] ;  /* 0x0000080001027983 */ /* 0x000ea20000300800 */
        /* <DEDUP_REMOVED lines=12> */
.L_x_242:
[----:B------:R-:W-:Y:S05]  /*ac90*/  BSYNC B1 ;  /* 0x0000000000017941 */ /* 0x000fea0003800000 */
.L_x_241:
        /* <DEDUP_REMOVED lines=13> */
.L_x_244:
[----:B------:R-:W-:Y:S05]  /*ad70*/  BSYNC B1 ;  /* 0x0000000000017941 */ /* 0x000fea0003800000 */
.L_x_243:
        /* <DEDUP_REMOVED lines=13> */
.L_x_246:
[----:B------:R-:W-:Y:S05]  /*ae50*/  BSYNC B1 ;  /* 0x0000000000017941 */ /* 0x000fea0003800000 */
.L_x_245:
        /* <DEDUP_REMOVED lines=13> */
.L_x_248:
[----:B------:R-:W-:Y:S05]  /*af30*/  BSYNC B1 ;  /* 0x0000000000017941 */ /* 0x000fea0003800000 */
.L_x_247:
        /* <DEDUP_REMOVED lines=13> */
.L_x_250:
[----:B------:R-:W-:Y:S05]  /*b010*/  BSYNC B1 ;  /* 0x0000000000017941 */ /* 0x000fea0003800000 */
.L_x_249:
        /* <DEDUP_REMOVED lines=13> */
.L_x_252:
[----:B------:R-:W-:Y:S05]  /*b0f0*/  BSYNC B1 ;  /* 0x0000000000017941 */ /* 0x000fea0003800000 */
.L_x_251:
        /* <DEDUP_REMOVED lines=13> */
.L_x_254:
[----:B------:R-:W-:Y:S05]  /*b1d0*/  BSYNC B1 ;  /* 0x0000000000017941 */ /* 0x000fea0003800000 */
.L_x_253:
        /* <DEDUP_REMOVED lines=13> */
.L_x_256:
[----:B------:R-:W-:Y:S05]  /*b2b0*/  BSYNC B1 ;  /* 0x0000000000017941 */ /* 0x000fea0003800000 */
.L_x_255:
        /* <DEDUP_REMOVED lines=13> */
.L_x_258:
[----:B------:R-:W-:Y:S05]  /*b390*/  BSYNC B1 ;  /* 0x0000000000017941 */ /* 0x000fea0003800000 */
.L_x_257:
        /* <DEDUP_REMOVED lines=13> */
.L_x_260:
[----:B------:R-:W-:Y:S05]  /*b470*/  BSYNC B1 ;  /* 0x0000000000017941 */ /* 0x000fea0003800000 */
.L_x_259:
        /* <DEDUP_REMOVED lines=13> */
.L_x_262:
[----:B------:R-:W-:Y:S05]  /*b550*/  BSYNC B1 ;  /* 0x0000000000017941 */ /* 0x000fea0003800000 */
.L_x_261:
        /* <DEDUP_REMOVED lines=13> */
.L_x_264:
[----:B------:R-:W-:Y:S05]  /*b630*/  BSYNC B1 ;  /* 0x0000000000017941 */ /* 0x000fea0003800000 */
.L_x_263:
        /* <DEDUP_REMOVED lines=13> */
.L_x_266:
[----:B------:R-:W-:Y:S05]  /*b710*/  BSYNC B1 ;  /* 0x0000000000017941 */ /* 0x000fea0003800000 */
.L_x_265:
        /* <DEDUP_REMOVED lines=13> */
.L_x_268:
[----:B------:R-:W-:Y:S05]  /*b7f0*/  BSYNC B1 ;  /* 0x0000000000017941 */ /* 0x000fea0003800000 */
.L_x_267:
        /* <DEDUP_REMOVED lines=13> */
.L_x_270:
[----:B------:R-:W-:Y:S05]  /*b8d0*/  BSYNC B1 ;  /* 0x0000000000017941 */ /* 0x000fea0003800000 */
.L_x_269:
        /* <DEDUP_REMOVED lines=13> */
.L_x_272:
[----:B------:R-:W-:Y:S05]  /*b9b0*/  BSYNC B1 ;  /* 0x0000000000017941 */ /* 0x000fea0003800000 */
.L_x_271:
        /* <DEDUP_REMOVED lines=13> */
.L_x_274:
[----:B------:R-:W-:Y:S05]  /*ba90*/  BSYNC B1 ;  /* 0x0000000000017941 */ /* 0x000fea0003800000 */
.L_x_273:
        /* <DEDUP_REMOVED lines=13> */
.L_x_276:
[----:B------:R-:W-:Y:S05]  /*bb70*/  BSYNC B1 ;  /* 0x0000000000017941 */ /* 0x000fea0003800000 */
.L_x_275:
        /* <DEDUP_REMOVED lines=13> */
.L_x_278:
[----:B------:R-:W-:Y:S05]  /*bc50*/  BSYNC B1 ;  /* 0x0000000000017941 */ /* 0x000fea0003800000 */
.L_x_277:
        /* <DEDUP_REMOVED lines=13> */
.L_x_280:
[----:B------:R-:W-:Y:S05]  /*bd30*/  BSYNC B1 ;  /* 0x0000000000017941 */ /* 0x000fea0003800000 */
.L_x_279:
        /* <DEDUP_REMOVED lines=13> */
.L_x_282:
[----:B------:R-:W-:Y:S05]  /*be10*/  BSYNC B1 ;  /* 0x0000000000017941 */ /* 0x000fea0003800000 */
.L_x_281:
        /* <DEDUP_REMOVED lines=13> */
.L_x_284:
[----:B------:R-:W-:Y:S05]  /*bef0*/  BSYNC B1 ;  /* 0x0000000000017941 */ /* 0x000fea0003800000 */
.L_x_283:
        /* <DEDUP_REMOVED lines=13> */
.L_x_286:
[----:B------:R-:W-:Y:S05]  /*bfd0*/  BSYNC B1 ;  /* 0x0000000000017941 */ /* 0x000fea0003800000 */
.L_x_285:
        /* <DEDUP_REMOVED lines=13> */
.L_x_288:
[----:B------:R-:W-:Y:S05]  /*c0b0*/  BSYNC B1 ;  /* 0x0000000000017941 */ /* 0x000fea0003800000 */
.L_x_287:
        /* <DEDUP_REMOVED lines=13> */
.L_x_290:
[----:B------:R-:W-:Y:S05]  /*c190*/  BSYNC B1 ;  /* 0x0000000000017941 */ /* 0x000fea0003800000 */
.L_x_289:
        /* <DEDUP_REMOVED lines=13> */
.L_x_292:
[----:B------:R-:W-:Y:S05]  /*c270*/  BSYNC B1 ;  /* 0x0000000000017941 */ /* 0x000fea0003800000 */
.L_x_291:
        /* <DEDUP_REMOVED lines=13> */
.L_x_294:
[----:B------:R-:W-:Y:S05]  /*c350*/  BSYNC B1 ;  /* 0x0000000000017941 */ /* 0x000fea0003800000 */
.L_x_293:
[----:B------:R-:W-:Y:S05]  /*c360*/  @P1 BRA `(.L_x_295) ;  /* 0x0000002000ac1947 */ /* 0x000fea0003800000 */
[----:B------:R-:W2:Y:S01]  /*c370*/  LDL.LU R2, [R1+0x74] ;  /* 0x0000740001027983 */ /* 0x000ea20000300800 */
[----:B-----5:R-:W-:-:S04]  /*c380*/  LOP3.LUT R0, R0, 0xff, RZ, 0xc0, !PT ;  /* 0x000000ff00007812 */ /* 0x020fc800078ec0ff */
[----:B------:R-:W-:-:S05]  /*c390*/  F2FP.F16.E5M2.UNPACK_B R0, R0 ;  /* 0x00000000ff00723e */ /* 0x000fca00020004ff */
[----:B------:R-:W-:-:S05]  /*c3a0*/  HADD2.F32 R0, -RZ, R0.H0_H0 ;  /* 0x20000000ff007230 */ /* 0x000fca0000004100 */
[----:B------:R-:W-:-:S04]  /*c3b0*/  FMUL R0, R0, UR21 ;  /* 0x0000001500007c20 */ /* 0x000fc80008400000 */
[----:B--2---:R-:W-:-:S05]  /*c3c0*/  FFMA R0, R2, UR20, R0 ;  /* 0x0000001402007c23 */ /* 0x004fca0008000000 */
[----:B0-----:R-:W-:-:S05]  /*c3d0*/  F2FP.SATFINITE.E5M2.F32.PACK_AB_MERGE_C R3, RZ, R0, RZ ;  /* 0x00000000ff03723e */ /* 0x001fca00048060ff */
[----:B------:R0:W-:Y:S01]  /*c3e0*/  STG.E.U8 desc[UR16][R30.64+0x79], R3 ;  /* 0x000079031e007986 */ /* 0x0001e2000c101110 */
[----:B------:R-:W-:Y:S05]  /*c3f0*/  BRA `(.L_x_295) ;  /* 0x0000002000887947 */ /* 0x000fea0003800000 */
.L_x_38:
[C---:B------:R-:W-:Y:S01]  /*c400*/  ISETP.GE.AND P3, PT, R42.reuse, 0x1, PT ;  /* 0x000000012a00780c */ /* 0x040fe20003f66270 */
[----:B------:R-:W2:Y:S01]  /*c410*/  LDL.LU R227, [R1+0x10] ;  /* 0x0000100001e37983 */ /* 0x000ea20000300800 */
[----:B------:R-:W-:Y:S01]  /*c420*/  ISETP.GE.AND P2, PT, R42, 0x9, PT ;  /* 0x000000092a00780c */ /* 0x000fe20003f46270 */
[----:B------:R-:W-:Y:S01]  /*c430*/  FMUL R225, R225, UR20 ;  /* 0x00000014e1e17c20 */ /* 0x000fe20008400000 */
[C---:B------:R-:W-:Y:S01]  /*c440*/  ISETP.LT.OR P0, PT, R41.reuse, 0x1, !P3 ;  /* 0x000000012900780c */ /* 0x040fe20005f01670 */
[----:B------:R-:W-:Y:S01]  /*c450*/  FMUL R226, R226, UR20 ;  /* 0x00000014e2e27c20 */ /* 0x000fe20008400000 */
[----:B------:R-:W-:Y:S01]  /*c460*/  ISETP.LT.OR P1, PT, R41, 0x2, !P3 ;  /* 0x000000022900780c */ /* 0x000fe20005f21670 */
[----:B------:R-:W-:Y:S01]  /*c470*/  FMUL R223, R223, UR20 ;  /* 0x00000014dfdf7c20 */ /* 0x000fe20008400000 */
[----:B------:R-:W-:Y:S01]  /*c480*/  ISETP.LT.OR P6, PT, R41, 0x2, !P2 ;  /* 0x000000022900780c */ /* 0x000fe200057c1670 */
[----:B------:R-:W-:Y:S01]  /*c490*/  FMUL R224, R224, UR20 ;  /* 0x00000014e0e07c20 */ /* 0x000fe20008400000 */
[----:B------:R-:W-:-:S02]  /*c4a0*/  F2FP.SATFINITE.E5M2.F32.PACK_AB_MERGE_C R33, RZ, R226, RZ ;  /* 0x000000e2ff21723e */ /* 0x000fc400048060ff */
[----:B------:R-:W-:Y:S01]  /*c4b0*/  F2FP.SATFINITE.E5M2.F32.PACK_AB_MERGE_C R225, RZ, R225, RZ ;  /* 0x000000e1ffe1723e */ /* 0x000fe200048060ff */
[----:B------:R-:W-:Y:S01]  /*c4c0*/  FMUL R222, R222, UR20 ;  /* 0x00000014dede7c20 */ /* 0x000fe20008400000 */
[----:B------:R-:W-:Y:S01]  /*c4d0*/  ISETP.LT.OR P5, PT, R41, 0x1, !P2 ;  /* 0x000000012900780c */ /* 0x000fe200057a1670 */
[----:B------:R-:W-:Y:S01]  /*c4e0*/  FMUL R221, R221, UR20 ;  /* 0x00000014dddd7c20 */ /* 0x000fe20008400000 */
[----:B------:R-:W-:Y:S01]  /*c4f0*/  F2FP.SATFINITE.E5M2.F32.PACK_AB_MERGE_C R223, RZ, R223, RZ ;  /* 0x000000dfffdf723e */ /* 0x000fe200048060ff */
[----:B------:R0:W-:Y:S01]  /*c500*/  @!P0 STG.E.U8 desc[UR16][R24.64], R33 ;  /* 0x0000002118008986 */ /* 0x0001e2000c101110 */
[----:B------:R-:W-:-:S03]  /*c510*/  ISETP.LT.OR P0, PT, R41, 0x9, !P3 ;  /* 0x000000092900780c */ /* 0x000fc60005f01670 */
[----:B------:R-:W-:Y:S01]  /*c520*/  @!P1 STG.E.U8 desc[UR16][R24.64+0x1], R225 ;  /* 0x000001e118009986 */ /* 0x000fe2000c101110 */
[----:B------:R-:W-:-:S03]  /*c530*/  ISETP.LT.OR P1, PT, R41, 0xa, !P3 ;  /* 0x0000000a2900780c */ /* 0x000fc60005f21670 */
[----:B------:R-:W-:Y:S01]  /*c540*/  @!P6 STG.E.U8 desc[UR16][R26.64+0x1], R223 ;  /* 0x000001df1a00e986 */ /* 0x000fe2000c101110 */
[----:B------:R-:W-:Y:S01]  /*c550*/  ISETP.LT.OR P6, PT, R41, 0xa, !P2 ;  /* 0x0000000a2900780c */ /* 0x000fe200057c1670 */
[----:B------:R-:W-:Y:S01]  /*c560*/  FMUL R219, R219, UR20 ;  /* 0x00000014dbdb7c20 */ /* 0x000fe20008400000 */
[----:B------:R-:W-:Y:S01]  /*c570*/  F2FP.SATFINITE.E5M2.F32.PACK_AB_MERGE_C R35, RZ, R224, RZ ;  /* 0x000000e0ff23723e */ /* 0x000fe200048060ff */
[----:B------:R-:W-:Y:S01]  /*c580*/  FMUL R220, R220, UR20 ;  /* 0x00000014dcdc7c20 */ /* 0x000fe20008400000 */
[----:B0-----:R-:W-:Y:S01]  /*c590*/  F2FP.SATFINITE.E5M2.F32.PACK_AB_MERGE_C R33, RZ, R222, RZ ;  /* 0x000000deff21723e */ /* 0x001fe200048060ff */
[----:B------:R-:W-:Y:S01]  /*c5a0*/  FMUL R218, R218, UR20 ;  /* 0x00000014dada7c20 */ /* 0x000fe20008400000 */
[----:B------:R-:W-:Y:S01]  /*c5b0*/  F2FP.SATFINITE.E5M2.F32.PACK_AB_MERGE_C R221, RZ, R221, RZ ;  /* 0x000000ddffdd723e */ /* 0x000fe200048060ff */
[----:B------:R0:W-:Y:S01]  /*c5c0*/  @!P5 STG.E.U8 desc[UR16][R26.64], R35 ;  /* 0x000000231a00d986 */ /* 0x0001e2000c101110 */
[C---:B------:R-:W-:Y:S02]  /*c5d0*/  ISETP.LT.OR P5, PT, R41.reuse, 0x9, !P2 ;  /* 0x000000092900780c */ /* 0x040fe400057a1670 */
        /* <DEDUP_REMOVED lines=8> */
[----:B0-----:R-:W-:Y:S01]  /*c660*/  F2FP.SATFINITE.E5M2.F32.PACK_AB_MERGE_C R35, RZ, R220, RZ ;  /* 0x000000dcff23723e */ /* 0x001fe200048060ff */
[----:B------:R-:W-:Y:S01]  /*c670*/  FMUL R215, R215, UR20 ;  /* 0x00000014d7d77c20 */ /* 0x000fe20008400000 */
[----:B------:R-:W3:Y:S01]  /*c680*/  LDL.LU R226, [R1+0xc] ;  /* 0x00000c0001e27983 */ /* 0x000ee20000300800 */
[----:B-1----:R-:W-:Y:S02]  /*c690*/  F2FP.SATFINITE.E5M2.F32.PACK_AB_MERGE_C R33, RZ, R218, RZ ;  /* 0x000000daff21723e */ /* 0x002fe400048060ff */
[----:B------:R-:W-:Y:S01]  /*c6a0*/  F2FP.SATFINITE.E5M2.F32.PACK_AB_MERGE_C R217, RZ, R217, RZ ;  /* 0x000000d9ffd9723e */ /* 0x000fe200048060ff */
[----:B------:R0:W-:Y:S01]  /*c6b0*/  @!P5 STG.E.U8 desc[UR16][R26.64+0x8], R35 ;  /* 0x000008231a00d986 */ /* 0x0001e2000c101110 */
[----:B------:R-:W-:-:S02]  /*c6c0*/  ISETP.LT.OR P5, PT, R41, 0x11, !P2 ;  /* 0x000000112900780c */ /* 0x000fc400057a1670 */
[----:B------:R-:W-:Y:S01]  /*c6d0*/  F2FP.SATFINITE.E5M2.F32.PACK_AB_MERGE_C R215, RZ, R215, RZ ;  /* 0x000000d7ffd7723e */ /* 0x000fe200048060ff */
[----:B------:R-:W4:Y:S01]  /*c6e0*/  LDL.LU R224, [R1+0x8] ;  /* 0x0000080001e07983 */ /* 0x000f220000300800 */
[----:B------:R-:W-:-:S03]  /*c6f0*/  FMUL R216, R216, UR20 ;  /* 0x00000014d8d87c20 */ /* 0x000fc60008400000 */
[----:B------:R-:W3:Y:S04]  /*c700*/  LDL.LU R225, [R1+0x4] ;  /* 0x0000040001e17983 */ /* 0x000ee80000300800 */
[----:B------:R-:W4:Y:S01]  /*c710*/  LDL.LU R223, [R1] ;  /* 0x0000000001df7983 */ /* 0x000f220000300800 */
[----:B0-----:R-:W-:Y:S01]  /*c720*/  F2FP.SATFINITE.E5M2.F32.PACK_AB_MERGE_C R35, RZ, R216, RZ ;  /* 0x000000d8ff23723e */ /* 0x001fe200048060ff */
[----:B------:R-:W-:Y:S01]  /*c730*/  FMUL R214, R214, UR20 ;  /* 0x00000014d6d67c20 */ /* 0x000fe20008400000 */
[----:B------:R-:W-:Y:S01]  /*c740*/  FMUL R213, R213, UR20 ;  /* 0x00000014d5d57c20 */ /* 0x000fe20008400000 */
[----:B------:R0:W-:Y:S01]  /*c750*/  @!P0 STG.E.U8 desc[UR16][R24.64+0x10], R33 ;  /* 0x0000102118008986 */ /* 0x0001e2000c101110 */
[----:B------:R-:W-:Y:S01]  /*c760*/  ISETP.LT.OR P0, PT, R41, 0x19, !P3 ;  /* 0x000000192900780c */ /* 0x000fe20005f01670 */
[----:B------:R-:W-:Y:S01]  /*c770*/  FMUL R211, R211, UR20 ;  /* 0x00000014d3d37c20 */ /* 0x000fe20008400000 */
[----:B------:R-:W-:Y:S01]  /*c780*/  FMUL R212, R212, UR20 ;  /* 0x00000014d4d47c20 */ /* 0x000fe20008400000 */
[----:B------:R-:W-:Y:S01]  /*c790*/  @!P1 STG.E.U8 desc[UR16][R24.64+0x11], R217 ;  /* 0x000011d918009986 */ /* 0x000fe2000c101110 */
[C---:B------:R-:W-:Y:S01]  /*c7a0*/  ISETP.LT.OR P1, PT, R41.reuse, 0x1a, !P3 ;  /* 0x0000001a2900780c */ /* 0x040fe20005f21670 */
[----:B------:R-:W-:Y:S01]  /*c7b0*/  FMUL R210, R210, UR20 ;  /* 0x00000014d2d27c20 */ /* 0x000fe20008400000 */
[----:B------:R-:W-:Y:S01]  /*c7c0*/  F2FP.SATFINITE.E5M2.F32.PACK_AB_MERGE_C R213, RZ, R213, RZ ;  /* 0x000000d5ffd5723e */ /* 0x000fe200048060ff */
[----:B------:R-:W-:Y:S01]  /*c7d0*/  @!P6 STG.E.U8 desc[UR16][R26.64+0x11], R215 ;  /* 0x000011d71a00e986 */ /* 0x000fe2000c101110 */
[----:B------:R-:W-:Y:S01]  /*c7e0*/  ISETP.LT.OR P6, PT, R41, 0x1a, !P2 ;  /* 0x0000001a2900780c */ /* 0x000fe200057c1670 */
[----:B------:R-:W-:Y:S01]  /*c7f0*/  FMUL R209, R209, UR20 ;  /* 0x00000014d1d17c20 */ /* 0x000fe20008400000 */
[----:B------:R-:W-:Y:S01]  /*c800*/  F2FP.SATFINITE.E5M2.F32.PACK_AB_MERGE_C R211, RZ, R211, RZ ;  /* 0x000000d3ffd3723e */ /* 0x000fe200048060ff */
[----:B------:R1:W-:Y:S01]  /*c810*/  @!P5 STG.E.U8 desc[UR16][R26.64+0x10], R35 ;  /* 0x000010231a00d986 */ /* 0x0003e2000c101110 */
[----:B0-----:R-:W-:Y:S01]  /*c820*/  F2FP.SATFINITE.E5M2.F32.PACK_AB_MERGE_C R33, RZ, R214, RZ ;  /* 0x000000d6ff21723e */ /* 0x001fe200048060ff */
[----:B------:R-:W-:Y:S01]  /*c830*/  FMUL R207, R207, UR20 ;  /* 0x00000014cfcf7c20 */ /* 0x000fe20008400000 */
[C---:B------:R-:W-:Y:S01]  /*c840*/  ISETP.LT.OR P5, PT, R41.reuse, 0x19, !P2 ;  /* 0x000000192900780c */ /* 0x040fe200057a1670 */
[----:B------:R-:W-:Y:S01]  /*c850*/  FMUL R208, R208, UR20 ;  /* 0x00000014d0d07c20 */ /* 0x000fe20008400000 */
[----:B------:R-:W-:Y:S01]  /*c860*/  F2FP.SATFINITE.E5M2.F32.PACK_AB_MERGE_C R209, RZ, R209, RZ ;  /* 0x000000d1ffd1723e */ /* 0x000fe200048060ff */
[----:B------:R0:W-:Y:S01]  /*c870*/  @!P0 STG.E.U8 desc[UR16][R24.64+0x18], R33 ;  /* 0x0000182118008986 */ /* 0x0001e2000c101110 */
[C---:B------:R-:W-:Y:S01]  /*c880*/  ISETP.LT.OR P0, PT, R41.reuse, 0x21, !P3 ;  /* 0x000000212900780c */ /* 0x040fe20005f01670 */
[----:B------:R-:W-:Y:S01]  /*c890*/  FMUL R206, R206, UR20 ;  /* 0x00000014cece7c20 */ /* 0x000fe20008400000 */
[----:B------:R-:W-:Y:S01]  /*c8a0*/  F2FP.SATFINITE.E5M2.F32.PACK_AB_MERGE_C R207, RZ, R207, RZ ;  /* 0x000000cfffcf723e */ /* 0x000fe200048060ff */
[----:B------:R-:W-:Y:S01]  /*c8b0*/  @!P1 STG.E.U8 desc[UR16][R24.64+0x19], R213 ;  /* 0x000019d518009986 */ /* 0x000fe2000c101110 */
[----:B------:R-:W-:Y:S01]  /*c8c0*/  ISETP.LT.OR P1, PT, R41, 0x22, !P3 ;  /* 0x000000222900780c */ /* 0x000fe20005f21670 */
[----:B------:R-:W-:Y:S01]  /*c8d0*/  FMUL R205, R205, UR20 ;  /* 0x00000014cdcd7c20 */ /* 0x000fe20008400000 */
[----:B-1----:R-:W-:Y:S01]  /*c8e0*/  F2FP.SATFINITE.E5M2.F32.PACK_AB_MERGE_C R35, RZ, R212, RZ ;  /* 0x000000d4ff23723e */ /* 0x002fe200048060ff */
        /* <DEDUP_REMOVED lines=11> */
[----:B------:R-:W-:Y:S01]  /*c9a0*/  ISETP.LT.OR P0, PT, R41, 0x29, !P3 ;  /* 0x000000292900780c */ /* 0x000fe20005f01670 */
[----:B------:R-:W-:Y:S01]  /*c9b0*/  FMUL R201, R201, UR20 ;  /* 0x00000014c9c97c20 */ /* 0x000fe20008400000 */
[----:B------:R-:W-:Y:S01]  /*c9c0*/  FMUL R199, R199, UR20 ;  /* 0x00000014c7c77c20 */ /* 0x000fe20008400000 */
[----:B------:R-:W-:Y:S01]  /*c9d0*/  @!P1 STG.E.U8 desc[UR16][R24.64+0x21], R209 ;  /* 0x000021d118009986 */ /* 0x000fe2000c101110 */
[C---:B------:R-:W-:Y:S01]  /*c9e0*/  ISETP.LT.OR P1, PT, R41.reuse, 0x2a, !P3 ;  /* 0x0000002a2900780c */ /* 0x040fe20005f21670 */
        /* <DEDUP_REMOVED lines=9> */
[----:B------:R-:W-:Y:S01]  /*ca80*/  ISETP.LT.OR P5, PT, R41, 0x29, !P2 ;  /* 0x000000292900780c */ /* 0x000fe200057a1670 */
[----:B------:R-:W-:Y:S01]  /*ca90*/  FMUL R195, R195, UR20 ;  /* 0x00000014c3c37c20 */ /* 0x000fe20008400000 */
[----:B------:R-:W-:Y:S01]  /*caa0*/  F2FP.SATFINITE.E5M2.F32.PACK_AB_MERGE_C R199, RZ, R199, RZ ;  /* 0x000000c7ffc7723e */ /* 0x000fe200048060ff */
[----:B------:R0:W-:Y:S01]  /*cab0*/  @!P0 STG.E.U8 desc[UR16][R24.64+0x28], R33 ;  /* 0x0000282118008986 */ /* 0x0001e2000c101110 */
[C---:B------:R-:W-:Y:S01]  /*cac0*/  ISETP.LT.OR P0, PT, R41.reuse, 0x31, !P3 ;  /* 0x000000312900780c */ /* 0x040fe20005f01670 */
[----:B------:R-:W-:Y:S01]  /*cad0*/  FMUL R196, R196, UR20 ;  /* 0x00000014c4c47c20 */ /* 0x000fe20008400000 */
[----:B------:R-:W-:Y:S01]  /*cae0*/  F2FP.SATFINITE.E5M2.F32.PACK_AB_MERGE_C R197, RZ, R197, RZ ;  /* 0x000000c5ffc5723e */ /* 0x000fe200048060ff */
        /* <DEDUP_REMOVED lines=59> */
[C---:B------:R-:W-:Y:S01]  /*cea0*/  ISETP.LT.OR P6, PT, R41.reuse, 0x4a, !P2 ;  /* 0x0000004a2900780c */ /* 0x040fe200057c1670 */
        /* <DEDUP_REMOVED lines=57> */
[----:B------:R-:W-:Y:S01]  /*d240*/  ISETP.LT.OR P5, PT, R41, 0x61, !P3 ;  /* 0x000000612900780c */ /* 0x000fe20005fa1670 */
[----:B------:R-:W-:Y:S01]  /*d250*/  FMUL R161, R161, UR20 ;  /* 0x00000014a1a17c20 */ /* 0x000fe20008400000 */
[----:B0-----:R-:W-:Y:S01]  /*d260*/  F2FP.SATFINITE.E5M2.F32.PACK_AB_MERGE_C R33, RZ, R178, RZ ;  /* 0x000000b2ff21723e */ /* 0x001fe200048060ff */
[----:B------:R-:W-:Y:S01]  /*d270*/  FMUL R160, R160, UR20 ;  /* 0x00000014a0a07c20 */ /* 0x000fe20008400000 */
[----:B------:R-:W-:Y:S01]  /*d280*/  FMUL R159, R159, UR20 ;  /* 0x000000149f9f7c20 */ /* 0x000fe20008400000 */
[----:B------:R-:W-:Y:S01]  /*d290*/  FMUL R157, R157, UR20 ;  /* 0x000000149d9d7c20 */ /* 0x000fe20008400000 */
[----:B------:R-:W-:Y:S01]  /*d2a0*/  F2FP.SATFINITE.E5M2.F32.PACK_AB_MERGE_C R161, RZ, R161, RZ ;  /* 0x000000a1ffa1723e */ /* 0x000fe200048060ff */
[----:B------:R-:W-:Y:S01]  /*d2b0*/  FMUL R158, R158, UR20 ;  /* 0x000000149e9e7c20 */ /* 0x000fe20008400000 */
[----:B------:R-:W-:Y:S01]  /*d2c0*/  FMUL R156, R156, UR20 ;  /* 0x000000149c9c7c20 */ /* 0x000fe20008400000 */
[----:B------:R-:W-:Y:S01]  /*d2d0*/  @!P6 STG.E.U8 desc[UR16][R24.64+0x61], R177 ;  /* 0x000061b11800e986 */ /* 0x000fe2000c101110 */
[----:B------:R-:W-:Y:S01]  /*d2e0*/  ISETP.LT.OR P6, PT, R41, 0x69, !P3 ;  /* 0x000000692900780c */ /* 0x000fe20005fc1670 */
[----:B------:R-:W-:Y:S01]  /*d2f0*/  FMUL R155, R155, UR20 ;  /* 0x000000149b9b7c20 */ /* 0x000fe20008400000 */
[----:B-1----:R-:W-:Y:S01]  /*d300*/  F2FP.SATFINITE.E5M2.F32.PACK_AB_MERGE_C R35, RZ, R176, RZ ;  /* 0x000000b0ff23723e */ /* 0x002fe200048060ff */
[----:B------:R0:W-:Y:S01]  /*d310*/  @!P5 STG.E.U8 desc[UR16][R24.64+0x60], R33 ;  /* 0x000060211800d986 */ /* 0x0001e2000c101110 */
        /* <DEDUP_REMOVED lines=16> */
[----:B-1----:R-:W-:Y:S01]  /*d420*/  F2FP.SATFINITE.E5M2.F32.PACK_AB_MERGE_C R35, RZ, R170, RZ ;  /* 0x000000aaff23723e */ /* 0x002fe200048060ff */
[----:B------:R-:W-:Y:S01]  /*d430*/  @!P0 STG.E.U8 desc[UR16][R24.64+0x69], R173 ;  /* 0x000069ad18008986 */ /* 0x000fe2000c101110 */
        /* <DEDUP_REMOVED lines=12> */
[----:B------:R-:W-:Y:S01]  /*d500*/  ISETP.LT.OR P6, PT, R41, 0x79, !P3 ;  /* 0x000000792900780c */ /* 0x000fe20005fc1670 */
[----:B------:R-:W-:Y:S01]  /*d510*/  FMUL R17, R17, UR20 ;  /* 0x0000001411117c20 */ /* 0x000fe20008400000 */
[----:B------:R-:W-:Y:S01]  /*d520*/  ISETP.LT.OR P3, PT, R41, 0x7a, !P3 ;  /* 0x0000007a2900780c */ /* 0x000fe20005f61670 */
[----:B------:R-:W-:Y:S01]  /*d530*/  @!P0 STG.E.U8 desc[UR16][R24.64+0x71], R169 ;  /* 0x000071a918008986 */ /* 0x000fe2000c101110 */
[----:B0-----:R-:W-:Y:S01]  /*d540*/  F2FP.SATFINITE.E5M2.F32.PACK_AB_MERGE_C R33, RZ, R168, RZ ;  /* 0x000000a8ff21723e */ /* 0x001fe200048060ff */
[----:B------:R-:W-:Y:S01]  /*d550*/  FMUL R18, R18, UR20 ;  /* 0x0000001412127c20 */ /* 0x000fe20008400000 */
[----:B------:R-:W-:Y:S01]  /*d560*/  ISETP.GE.AND P0, PT, R42, 0x89, PT ;  /* 0x000000892a00780c */ /* 0x000fe20003f06270 */
[----:B------:R-:W-:Y:S01]  /*d570*/  FMUL R16, R16, UR20 ;  /* 0x0000001410107c20 */ /* 0x000fe20008400000 */
[----:B------:R-:W-:Y:S01]  /*d580*/  F2FP.SATFINITE.E5M2.F32.PACK_AB_MERGE_C R21, RZ, R21, RZ ;  /* 0x00000015ff15723e */ /* 0x000fe200048060ff */
[----:B------:R0:W-:Y:S01]  /*d590*/  @!P1 STG.E.U8 desc[UR16][R26.64+0x70], R33 ;  /* 0x000070211a009986 */ /* 0x0001e2000c101110 */
[----:B------:R-:W-:Y:S01]  /*d5a0*/  ISETP.GE.AND P1, PT, R42, 0x81, PT ;  /* 0x000000812a00780c */ /* 0x000fe20003f26270 */
[----:B------:R-:W-:Y:S01]  /*d5b0*/  FMUL R15, R15, UR20 ;  /* 0x000000140f0f7c20 */ /* 0x000fe20008400000 */
[----:B-1----:R-:W-:Y:S01]  /*d5c0*/  F2FP.SATFINITE.E5M2.F32.PACK_AB_MERGE_C R35, RZ, R166, RZ ;  /* 0x000000a6ff23723e */ /* 0x002fe200048060ff */
[----:B------:R-:W-:Y:S01]  /*d5d0*/  @!P5 STG.E.U8 desc[UR16][R26.64+0x71], R167 ;  /* 0x000071a71a00d986 */ /* 0x000fe2000c101110 */
[----:B------:R-:W-:Y:S01]  /*d5e0*/  ISETP.LT.OR P5, PT, R41, 0x79, !P2 ;  /* 0x000000792900780c */ /* 0x000fe200057a1670 */
[----:B------:R-:W-:Y:S01]  /*d5f0*/  FMUL R13, R13, UR20 ;  /* 0x000000140d0d7c20 */ /* 0x000fe20008400000 */
[C---:B------:R-:W-:Y:S01]  /*d600*/  ISETP.LT.OR P2, PT, R41.reuse, 0x7a, !P2 ;  /* 0x0000007a2900780c */ /* 0x040fe20005741670 */
        /* <DEDUP_REMOVED lines=9> */
[----:B------:R-:W-:Y:S01]  /*d6a0*/  F2FP.SATFINITE.E5M2.F32.PACK_AB_MERGE_C R17, RZ, R17, RZ ;  /* 0x00000011ff11723e */ /* 0x000fe200048060ff */
[----:B------:R-:W-:Y:S01]  /*d6b0*/  @!P5 STG.E.U8 desc[UR16][R26.64+0x78], R37 ;  /* 0x000078251a00d986 */ /* 0x000fe2000c101110 */
[----:B------:R-:W-:Y:S01]  /*d6c0*/  ISETP.LT.OR P5, PT, R41, 0x1, !P0 ;  /* 0x000000012900780c */ /* 0x000fe200047a1670 */
[----:B------:R-:W-:Y:S01]  /*d6d0*/  FMUL R9, R9, UR20 ;  /* 0x0000001409097c20 */ /* 0x000fe20008400000 */
[----:B------:R-:W-:Y:S01]  /*d6e0*/  F2FP.SATFINITE.E5M2.F32.PACK_AB_MERGE_C R15, RZ, R15, RZ ;  /* 0x0000000fff0f723e */ /* 0x000fe200048060ff */
[----:B------:R0:W-:Y:S01]  /*d6f0*/  @!P2 STG.E.U8 desc[UR16][R26.64+0x79], R163 ;  /* 0x000079a31a00a986 */ /* 0x0001e2000c101110 */
[C---:B------:R-:W-:Y:S01]  /*d700*/  ISETP.LT.OR P2, PT, R41.reuse, 0xa, !P1 ;  /* 0x0000000a2900780c */ /* 0x040fe20004f41670 */
        /* <DEDUP_REMOVED lines=9> */
[----:B------:R-:W-:Y:S01]  /*d7a0*/  F2FP.SATFINITE.E5M2.F32.PACK_AB_MERGE_C R11, RZ, R11, RZ ;  /* 0x0000000bff0b723e */ /* 0x000fe200048060ff */
[----:B------:R2:W-:Y:S01]  /*d7b0*/  @!P5 STG.E.U8 desc[UR16][R30.64], R33 ;  /* 0x000000211e00d986 */ /* 0x0005e2000c101110 */
[----:B------:R-:W-:Y:S01]  /*d7c0*/  ISETP.LT.OR P5, PT, R41, 0x9, !P0 ;  /* 0x000000092900780c */ /* 0x000fe200047a1670 */
[----:B------:R-:W-:Y:S01]  /*d7d0*/  FMUL R5, R5, UR20 ;  /* 0x0000001405057c20 */ /* 0x000fe20008400000 */
[----:B0-----:R-:W-:Y:S01]  /*d7e0*/  F2FP.SATFINITE.E5M2.F32.PACK_AB_MERGE_C R27, RZ, R156, RZ ;  /* 0x0000009cff1b723e */ /* 0x001fe200048060ff */
[----:B-----5:R-:W-:Y:S01]  /*d7f0*/  FMUL R0, R0, UR20 ;  /* 0x0000001400007c20 */ /* 0x020fe20008400000 */
[----:B------:R-:W-:Y:S01]  /*d800*/  F2FP.SATFINITE.E5M2.F32.PACK_AB_MERGE_C R9, RZ, R9, RZ ;  /* 0x00000009ff09723e */ /* 0x000fe200048060ff */
[----:B------:R-:W-:Y:S01]  /*d810*/  FMUL R6, R6, UR20 ;  /* 0x0000001406067c20 */ /* 0x000fe20008400000 */
[----:B------:R-:W-:Y:S01]  /*d820*/  F2FP.SATFINITE.E5M2.F32.PACK_AB_MERGE_C R7, RZ, R7, RZ ;  /* 0x00000007ff07723e */ /* 0x000fe200048060ff */
[----:B------:R-:W3:Y:S01]  /*d830*/  LDL.LU R221, [R1+0x14] ;  /* 0x0000140001dd7983 */ /* 0x000ee20000300800 */
[----:B-1----:R-:W-:Y:S01]  /*d840*/  F2FP.SATFINITE.E5M2.F32.PACK_AB_MERGE_C R25, RZ, R158, RZ ;  /* 0x0000009eff19723e */ /* 0x002fe200048060ff */
[----:B------:R-:W-:Y:S01]  /*d850*/  FMUL R2, R2, UR20 ;  /* 0x0000001402027c20 */ /* 0x000fe20008400000 */
[----:B------:R-:W-:Y:S01]  /*d860*/  F2FP.SATFINITE.E5M2.F32.PACK_AB_MERGE_C R5, RZ, R5, RZ ;  /* 0x00000005ff05723e */ /* 0x000fe200048060ff */
[----:B------:R-:W-:Y:S01]  /*d870*/  @!P6 STG.E.U8 desc[UR16][R30.64+0x1], R159 ;  /* 0x0000019f1e00e986 */ /* 0x000fe2000c101110 */
[----:B------:R-:W-:Y:S01]  /*d880*/  ISETP.LT.OR P6, PT, R41, 0xa, !P0 ;  /* 0x0000000a2900780c */ /* 0x000fe200047c1670 */
[----:B------:R-:W-:Y:S01]  /*d890*/  FMUL R3, R3, UR20 ;  /* 0x0000001403037c20 */ /* 0x000fe20008400000 */
[----:B--2---:R-:W-:Y:S01]  /*d8a0*/  F2FP.SATFINITE.E5M2.F32.PACK_AB_MERGE_C R33, RZ, R152, RZ ;  /* 0x00000098ff21723e */ /* 0x004fe200048060ff */
[----:B------:R-:W-:Y:S01]  /*d8b0*/  @!P2 STG.E.U8 desc[UR16][R28.64+0x9], R157 ;  /* 0x0000099d1c00a986 */ /* 0x000fe2000c101110 */
[----:B------:R-:W-:Y:S01]  /*d8c0*/  ISETP.LT.OR P2, PT, R41, 0x12, !P1 ;  /* 0x000000122900780c */ /* 0x000fe20004f41670 */
[----:B------:R-:W-:-:S02]  /*d8d0*/  FMUL R4, R4, UR20 ;  /* 0x0000001404047c20 */ /* 0x000fc40008400000 */
[----:B------:R0:W-:Y:S01]  /*d8e0*/  @!P3 STG.E.U8 desc[UR16][R28.64+0x8], R25 ;  /* 0x000008191c00b986 */ /* 0x0001e2000c101110 */
[----:B------:R-:W-:-:S03]  /*d8f0*/  ISETP.LT.OR P3, PT, R41, 0x11, !P1 ;  /* 0x000000112900780c */ /* 0x000fc60004f61670 */
[----:B------:R1:W-:Y:S01]  /*d900*/  @!P5 STG.E.U8 desc[UR16][R30.64+0x8], R27 ;  /* 0x0000081b1e00d986 */ /* 0x0003e2000c101110 */
[----:B------:R-:W-:-:S03]  /*d910*/  ISETP.LT.OR P5, PT, R41, 0x11, !P0 ;  /* 0x000000112900780c */ /* 0x000fc600047a1670 */
[----:B------:R-:W-:Y:S01]  /*d920*/  @!P6 STG.E.U8 desc[UR16][R30.64+0x9], R155 ;  /* 0x0000099b1e00e986 */ /* 0x000fe2000c101110 */
[----:B------:R-:W-:-:S03]  /*d930*/  ISETP.LT.OR P6, PT, R41, 0x12, !P0 ;  /* 0x000000122900780c */ /* 0x000fc600047c1670 */
[----:B------:R-:W-:Y:S01]  /*d940*/  @!P2 STG.E.U8 desc[UR16][R28.64+0x11], R153 ;  /* 0x000011991c00a986 */ /* 0x000fe2000c101110 */
[----:B------:R-:W-:Y:S02]  /*d950*/  ISETP.LT.OR P2, PT, R41, 0x1a, !P1 ;  /* 0x0000001a2900780c */ /* 0x000fe40004f41670 */
[----:B0-----:R-:W-:Y:S01]  /*d960*/  F2FP.SATFINITE.E5M2.F32.PACK_AB_MERGE_C R25, RZ, R154, RZ ;  /* 0x0000009aff19723e */ /* 0x001fe200048060ff */
[----:B------:R-:W2:Y:S01]  /*d970*/  LDL.LU R220, [R1+0x18] ;  /* 0x0000180001dc7983 */ /* 0x000ea20000300800 */
[----:B-1----:R-:W-:-:S03]  /*d980*/  F2FP.SATFINITE.E5M2.F32.PACK_AB_MERGE_C R27, RZ, R20, RZ ;  /* 0x00000014ff1b723e */ /* 0x002fc600048060ff */
[----:B------:R0:W-:Y:S01]  /*d990*/  @!P3 STG.E.U8 desc[UR16][R28.64+0x10], R25 ;  /* 0x000010191c00b986 */ /* 0x0001e2000c101110 */
[----:B------:R-:W-:-:S03]  /*d9a0*/  ISETP.LT.OR P3, PT, R41, 0x19, !P1 ;  /* 0x000000192900780c */ /* 0x000fc60004f61670 */
[----:B------:R-:W-:Y:S01]  /*d9b0*/  @!P5 STG.E.U8 desc[UR16][R30.64+0x10], R33 ;  /* 0x000010211e00d986 */ /* 0x000fe2000c101110 */
[----:B------:R-:W-:-:S03]  /*d9c0*/  ISETP.LT.OR P5, PT, R41, 0x19, !P0 ;  /* 0x000000192900780c */ /* 0x000fc600047a1670 */
[----:B------:R1:W-:Y:S01]  /*d9d0*/  @!P6 STG.E.U8 desc[UR16][R30.64+0x11], R23 ;  /* 0x000011171e00e986 */ /* 0x0003e2000c101110 */
[----:B------:R-:W-:-:S03]  /*d9e0*/  ISETP.LT.OR P6, PT, R41, 0x1a, !P0 ;  /* 0x0000001a2900780c */ /* 0x000fc600047c1670 */
[----:B------:R4:W-:Y:S01]  /*d9f0*/  @!P2 STG.E.U8 desc[UR16][R28.64+0x19], R21 ;  /* 0x000019151c00a986 */ /* 0x0009e2000c101110 */
[C---:B------:R-:W-:Y:S02]  /*da00*/  ISETP.LT.OR P2, PT, R41.reuse, 0x22, !P1 ;  /* 0x000000222900780c */ /* 0x040fe40004f41670 */
[----:B0-----:R-:W-:Y:S01]  /*da10*/  F2FP.SATFINITE.E5M2.F32.PACK_AB_MERGE_C R25, RZ, R22, RZ ;  /* 0x00000016ff19723e */ /* 0x001fe200048060ff */
[----:B------:R-:W2:Y:S04]  /*da20*/  LDL.LU R222, [R1+0x1c] ;  /* 0x00001c0001de7983 */ /* 0x000ea80000300800 */
[----:B------:R-:W-:Y:S01]  /*da30*/  @!P3 STG.E.U8 desc[UR16][R28.64+0x18], R25 ;  /* 0x000018191c00b986 */ /* 0x000fe2000c101110 */
[C---:B------:R-:W-:Y:S02]  /*da40*/  ISETP.LT.OR P3, PT, R41.reuse, 0x21, !P1 ;  /* 0x000000212900780c */ /* 0x040fe40004f61670 */
[----:B-1----:R-:W-:Y:S01]  /*da50*/  F2FP.SATFINITE.E5M2.F32.PACK_AB_MERGE_C R23, RZ, R18, RZ ;  /* 0x00000012ff17723e */ /* 0x002fe200048060ff */
[----:B------:R-:W-:Y:S01]  /*da60*/  @!P5 STG.E.U8 desc[UR16][R30.64+0x18], R27 ;  /* 0x0000181b1e00d986 */ /* 0x000fe2000c101110 */
[----:B------:R-:W-:-:S02]  /*da70*/  ISETP.LT.OR P5, PT, R41, 0x21, !P0 ;  /* 0x000000212900780c */ /* 0x000fc400047a1670 */
[----:B----4-:R-:W-:Y:S01]  /*da80*/  F2FP.SATFINITE.E5M2.F32.PACK_AB_MERGE_C R21, RZ, R16, RZ ;  /* 0x00000010ff15723e */ /* 0x010fe200048060ff */
[----:B------:R0:W-:Y:S01]  /*da90*/  @!P6 STG.E.U8 desc[UR16][R30.64+0x19], R19 ;  /* 0x000019131e00e986 */ /* 0x0001e2000c101110 */
[----:B------:R-:W-:-:S03]  /*daa0*/  ISETP.LT.OR P6, PT, R41, 0x22, !P0 ;  /* 0x000000222900780c */ /* 0x000fc600047c1670 */
[----:B------:R1:W-:Y:S01]  /*dab0*/  @!P2 STG.E.U8 desc[UR16][R28.64+0x21], R17 ;  /* 0x000021111c00a986 */ /* 0x0003e2000c101110 */
[----:B------:R-:W-:-:S03]  /*dac0*/  ISETP.LT.OR P2, PT, R41, 0x2a, !P1 ;  /* 0x0000002a2900780c */ /* 0x000fc60004f41670 */
[----:B------:R-:W-:Y:S01]  /*dad0*/  @!P3 STG.E.U8 desc[UR16][R28.64+0x20], R23 ;  /* 0x000020171c00b986 */ /* 0x000fe2000c101110 */
[----:B------:R-:W-:-:S03]  /*dae0*/  ISETP.LT.OR P3, PT, R41, 0x29, !P1 ;  /* 0x000000292900780c */ /* 0x000fc60004f61670 */
[----:B------:R-:W-:Y:S01]  /*daf0*/  @!P5 STG.E.U8 desc[UR16][R30.64+0x20], R21 ;  /* 0x000020151e00d986 */ /* 0x000fe2000c101110 */
[C---:B------:R-:W-:Y:S02]  /*db00*/  ISETP.LT.OR P5, PT, R41.reuse, 0x29, !P0 ;  /* 0x000000292900780c */ /* 0x040fe400047a1670 */
[----:B0-----:R-:W-:Y:S01]  /*db10*/  F2FP.SATFINITE.E5M2.F32.PACK_AB_MERGE_C R19, RZ, R14, RZ ;  /* 0x0000000eff13723e */ /* 0x001fe200048060ff */
[----:B------:R0:W-:Y:S01]  /*db20*/  @!P6 STG.E.U8 desc[UR16][R30.64+0x21], R15 ;  /* 0x0000210f1e00e986 */ /* 0x0001e2000c101110 */
[C---:B------:R-:W-:Y:S02]  /*db30*/  ISETP.LT.OR P6, PT, R41.reuse, 0x2a, !P0 ;  /* 0x0000002a2900780c */ /* 0x040fe400047c1670 */
[----:B-1----:R-:W-:Y:S01]  /*db40*/  F2FP.SATFINITE.E5M2.F32.PACK_AB_MERGE_C R17, RZ, R12, RZ ;  /* 0x0000000cff11723e */ /* 0x002fe200048060ff */
        /* <DEDUP_REMOVED lines=15> */
[----:B0-----:R-:W-:Y:S02]  /*dc40*/  F2FP.SATFINITE.E5M2.F32.PACK_AB_MERGE_C R11, RZ, R6, RZ ;  /* 0x00000006ff0b723e */ /* 0x001fe400048060ff */
[C---:B------:R-:W-:Y:S01]  /*dc50*/  ISETP.LT.OR P5, PT, R41.reuse, 0x39, !P0 ;  /* 0x000000392900780c */ /* 0x040fe200047a1670 */
[----:B------:R0:W-:Y:S01]  /*dc60*/  @!P6 STG.E.U8 desc[UR16][R30.64+0x31], R7 ;  /* 0x000031071e00e986 */ /* 0x0001e2000c101110 */
[----:B-1----:R-:W-:Y:S02]  /*dc70*/  F2FP.SATFINITE.E5M2.F32.PACK_AB_MERGE_C R9, RZ, R4, RZ ;  /* 0x00000004ff09723e */ /* 0x002fe400048060ff */
[----:B------:R-:W-:Y:S01]  /*dc80*/  ISETP.LT.OR P6, PT, R41, 0x3a, !P0 ;  /* 0x0000003a2900780c */ /* 0x000fe200047c1670 */
[----:B------:R1:W-:Y:S04]  /*dc90*/  @!P2 STG.E.U8 desc[UR16][R28.64+0x39], R5 ;  /* 0x000039051c00a986 */ /* 0x0003e8000c101110 */
[----:B------:R4:W-:Y:S01]  /*dca0*/  @!P3 STG.E.U8 desc[UR16][R28.64+0x38], R11 ;  /* 0x0000380b1c00b986 */ /* 0x0009e2000c101110 */
[----:B------:R-:W-:Y:S01]  /*dcb0*/  FMUL R4, R227, UR20 ;  /* 0x00000014e3047c20 */ /* 0x000fe20008400000 */
[----:B------:R-:W-:-:S02]  /*dcc0*/  ISETP.LT.OR P3, PT, R41, 0x41, !P1 ;  /* 0x000000412900780c */ /* 0x000fc40004f61670 */
[----:B0-----:R-:W-:Y:S02]  /*dcd0*/  F2FP.SATFINITE.E5M2.F32.PACK_AB_MERGE_C R7, RZ, R3, RZ ;  /* 0x00000003ff07723e */ /* 0x001fe400048060ff */
[----:B-1----:R-:W-:Y:S01]  /*dce0*/  F2FP.SATFINITE.E5M2.F32.PACK_AB_MERGE_C R5, RZ, R0, RZ ;  /* 0x00000000ff05723e */ /* 0x002fe200048060ff */
[----:B------:R-:W-:Y:S01]  /*dcf0*/  FMUL R0, R223, UR20 ;  /* 0x00000014df007c20 */ /* 0x000fe20008400000 */
[----:B------:R-:W-:Y:S01]  /*dd00*/  ISETP.LT.OR P2, PT, R41, 0x42, !P1 ;  /* 0x000000422900780c */ /* 0x000fe20004f41670 */
[----:B------:R-:W2:Y:S01]  /*dd10*/  LDL.LU R223, [R1+0x20] ;  /* 0x0000200001df7983 */ /* 0x000ea20000300800 */
[----:B----4-:R-:W-:Y:S02]  /*dd20*/  F2FP.SATFINITE.E5M2.F32.PACK_AB_MERGE_C R11, RZ, R2, RZ ;  /* 0x00000002ff0b723e */ /* 0x010fe400048060ff */
[----:B------:R-:W-:Y:S01]  /*dd30*/  F2FP.SATFINITE.E5M2.F32.PACK_AB_MERGE_C R13, RZ, R0, RZ ;  /* 0x00000000ff0d723e */ /* 0x000fe200048060ff */
[----:B---3--:R-:W-:Y:S01]  /*dd40*/  FMUL R0, R225, UR20 ;  /* 0x00000014e1007c20 */ /* 0x008fe20008400000 */
[----:B------:R-:W-:Y:S01]  /*dd50*/  FMUL R2, R224, UR20 ;  /* 0x00000014e0027c20 */ /* 0x000fe20008400000 */
[----:B------:R-:W3:Y:S04]  /*dd60*/  LDL.LU R225, [R1+0x24] ;  /* 0x0000240001e17983 */ /* 0x000ee80000300800 */
[----:B------:R-:W4:Y:S01]  /*dd70*/  LDL.LU R224, [R1+0x28] ;  /* 0x0000280001e07983 */ /* 0x000f220000300800 */
[----:B------:R-:W-:-:S03]  /*dd80*/  FMUL R3, R226, UR20 ;  /* 0x00000014e2037c20 */ /* 0x000fc60008400000 */
[----:B------:R-:W4:Y:S04]  /*dd90*/  LDL.LU R226, [R1+0x2c] ;  /* 0x00002c0001e27983 */ /* 0x000f280000300800 */
[----:B------:R-:W4:Y:S04]  /*dda0*/  LDL.LU R227, [R1+0x30] ;  /* 0x0000300001e37983 */ /* 0x000f280000300800 */
[----:B------:R-:W-:Y:S01]  /*ddb0*/  @!P5 STG.E.U8 desc[UR16][R30.64+0x38], R9 ;  /* 0x000038091e00d986 */ /* 0x000fe2000c101110 */
[----:B------:R-:W-:-:S03]  /*ddc0*/  ISETP.LT.OR P5, PT, R41, 0x41, !P0 ;  /* 0x000000412900780c */ /* 0x000fc600047a1670 */
[----:B------:R0:W-:Y:S01]  /*ddd0*/  @!P6 STG.E.U8 desc[UR16][R30.64+0x39], R7 ;  /* 0x000039071e00e986 */ /* 0x0001e2000c101110 */
[----:B------:R-:W-:-:S03]  /*dde0*/  ISETP.LT.OR P6, PT, R41, 0x42, !P0 ;  /* 0x000000422900780c */ /* 0x000fc600047c1670 */
[----:B------:R-:W-:Y:S01]  /*ddf0*/  @!P3 STG.E.U8 desc[UR16][R28.64+0x40], R11 ;  /* 0x0000400b1c00b986 */ /* 0x000fe2000c101110 */
[----:B------:R-:W-:-:S03]  /*de00*/  ISETP.LT.OR P3, PT, R41, 0x49, !P1 ;  /* 0x000000492900780c */ /* 0x000fc60004f61670 */
[----:B------:R1:W-:Y:S01]  /*de10*/  @!P2 STG.E.U8 desc[UR16][R28.64+0x41], R5 ;  /* 0x000041051c00a986 */ /* 0x0003e2000c101110 */
[----:B0-----:R-:W-:-:S03]  /*de20*/  F2FP.SATFINITE.E5M2.F32.PACK_AB_MERGE_C R7, RZ, R0, RZ ;  /* 0x00000000ff07723e */ /* 0x001fc600048060ff */
[----:B------:R-:W-:Y:S01]  /*de30*/  @!P5 STG.E.U8 desc[UR16][R30.64+0x40], R13 ;  /* 0x0000400d1e00d986 */ /* 0x000fe2000c101110 */
[C---:B------:R-:W-:Y:S02]  /*de40*/  ISETP.LT.OR P2, PT, R41.reuse, 0x4a, !P1 ;  /* 0x0000004a2900780c */ /* 0x040fe40004f41670 */
[----:B-1----:R-:W-:Y:S01]  /*de50*/  F2FP.SATFINITE.E5M2.F32.PACK_AB_MERGE_C R5, RZ, R2, RZ ;  /* 0x00000002ff05723e */ /* 0x002fe200048060ff */
[----:B------:R0:W-:Y:S01]  /*de60*/  @!P6 STG.E.U8 desc[UR16][R30.64+0x41], R7 ;  /* 0x000041071e00e986 */ /* 0x0001e2000c101110 */
[C---:B------:R-:W-:Y:S02]  /*de70*/  ISETP.LT.OR P5, PT, R41.reuse, 0x49, !P0 ;  /* 0x000000492900780c */ /* 0x040fe400047a1670 */
[C---:B------:R-:W-:Y:S01]  /*de80*/  ISETP.LT.OR P6, PT, R41.reuse, 0x4a, !P0 ;  /* 0x0000004a2900780c */ /* 0x040fe200047c1670 */
[----:B------:R1:W-:Y:S01]  /*de90*/  @!P3 STG.E.U8 desc[UR16][R28.64+0x48], R5 ;  /* 0x000048051c00b986 */ /* 0x0003e2000c101110 */
[----:B------:R-:W-:Y:S02]  /*dea0*/  ISETP.LT.OR P3, PT, R41, 0x51, !P1 ;  /* 0x000000512900780c */ /* 0x000fe40004f61670 */
[----:B------:R-:W-:-:S02]  /*deb0*/  F2FP.SATFINITE.E5M2.F32.PACK_AB_MERGE_C R9, RZ, R3, RZ ;  /* 0x00000003ff09723e */ /* 0x000fc400048060ff */
[----:B------:R-:W-:-:S03]  /*dec0*/  F2FP.SATFINITE.E5M2.F32.PACK_AB_MERGE_C R11, RZ, R4, RZ ;  /* 0x00000004ff0b723e */ /* 0x000fc600048060ff */
[----:B------:R1:W-:Y:S04]  /*ded0*/  @!P2 STG.E.U8 desc[UR16][R28.64+0x49], R9 ;  /* 0x000049091c00a986 */ /* 0x0003e8000c101110 */
[----:B------:R-:W-:Y:S01]  /*dee0*/  @!P5 STG.E.U8 desc[UR16][R30.64+0x48], R11 ;  /* 0x0000480b1e00d986 */ /* 0x000fe2000c101110 */
[----:B------:R-:W-:-:S03]  /*def0*/  FMUL R0, R221, UR20 ;  /* 0x00000014dd007c20 */ /* 0x000fc60008400000 */
[----:B------:R-:W4:Y:S02]  /*df00*/  LDL.LU R221, [R1+0x34] ;  /* 0x0000340001dd7983 */ /* 0x000f240000300800 */
[----:B0-----:R-:W-:-:S05]  /*df10*/  F2FP.SATFINITE.E5M2.F32.PACK_AB_MERGE_C R7, RZ, R0, RZ ;  /* 0x00000000ff07723e */ /* 0x001fca00048060ff */
[----:B------:R-:W-:Y:S01]  /*df20*/  @!P6 STG.E.U8 desc[UR16][R30.64+0x49], R7 ;  /* 0x000049071e00e986 */ /* 0x000fe2000c101110 */
[----:B--2---:R-:W-:-:S03]  /*df30*/  FMUL R2, R220, UR20 ;  /* 0x00000014dc027c20 */ /* 0x004fc60008400000 */
[----:B------:R-:W2:Y:S02]  /*df40*/  LDL.LU R220, [R1+0x38] ;  /* 0x0000380001dc7983 */ /* 0x000ea40000300800 */
[----:B-1----:R-:W-:-:S05]  /*df50*/  F2FP.SATFINITE.E5M2.F32.PACK_AB_MERGE_C R5, RZ, R2, RZ ;  /* 0x00000002ff05723e */ /* 0x002fca00048060ff */
[----:B------:R0:W-:Y:S01]  /*df60*/  @!P3 STG.E.U8 desc[UR16][R28.64+0x50], R5 ;  /* 0x000050051c00b986 */ /* 0x0001e2000c101110 */
[----:B------:R-:W-:-:S03]  /*df70*/  FMUL R3, R222, UR20 ;  /* 0x00000014de037c20 */ /* 0x000fc60008400000 */
[----:B------:R-:W2:Y:S02]  /*df80*/  LDL.LU R222, [R1+0x3c] ;  /* 0x00003c0001de7983 */ /* 0x000ea40000300800 */
[----:B------:R-:W-:Y:S01]  /*df90*/  F2FP.SATFINITE.E5M2.F32.PACK_AB_MERGE_C R9, RZ, R3, RZ ;  /* 0x00000003ff09723e */ /* 0x000fe200048060ff */
[----:B------:R-:W-:Y:S02]  /*dfa0*/  FMUL R0, R223, UR20 ;  /* 0x00000014df007c20 */ /* 0x000fe40008400000 */
[----:B------:R-:W2:Y:S03]  /*dfb0*/  LDL.LU R223, [R1+0x40] ;  /* 0x0000400001df7983 */ /* 0x000ea60000300800 */
[----:B------:R-:W-:Y:S01]  /*dfc0*/  F2FP.SATFINITE.E5M2.F32.PACK_AB_MERGE_C R13, RZ, R0, RZ ;  /* 0x00000000ff0d723e */ /* 0x000fe200048060ff */
[----:B---3--:R-:W-:Y:S02]  /*dfd0*/  FMUL R2, R225, UR20 ;  /* 0x00000014e1027c20 */ /* 0x008fe40008400000 */
[----:B------:R-:W3:Y:S01]  /*dfe0*/  LDL.LU R225, [R1+0x44] ;  /* 0x0000440001e17983 */ /* 0x000ee20000300800 */
[----:B----4-:R-:W-:-:S03]  /*dff0*/  FMUL R0, R224, UR20 ;  /* 0x00000014e0007c20 */ /* 0x010fc60008400000 */
[----:B------:R-:W4:Y:S01]  /*e000*/  LDL.LU R224, [R1+0x48] ;  /* 0x0000480001e07983 */ /* 0x000f220000300800 */
[----:B------:R-:W-:Y:S01]  /*e010*/  FMUL R3, R226, UR20 ;  /* 0x00000014e2037c20 */ /* 0x000fe20008400000 */
[----:B0-----:R-:W-:Y:S02]  /*e020*/  F2FP.SATFINITE.E5M2.F32.PACK_AB_MERGE_C R5, RZ, R0, RZ ;  /* 0x00000000ff05723e */ /* 0x001fe400048060ff */
[----:B------:R-:W4:Y:S01]  /*e030*/  LDL.LU R226, [R1+0x4c] ;  /* 0x00004c0001e27983 */ /* 0x000f220000300800 */
[----:B------:R-:W-:-:S03]  /*e040*/  FMUL R0, R227, UR20 ;  /* 0x00000014e3007c20 */ /* 0x000fc60008400000 */
[----:B------:R-:W4:Y:S01]  /*e050*/  LDL.LU R227, [R1+0x50] ;  /* 0x0000500001e37983 */ /* 0x000f220000300800 */
[C---:B------:R-:W-:Y:S02]  /*e060*/  ISETP.LT.OR P2, PT, R41.reuse, 0x52, !P1 ;  /* 0x000000522900780c */ /* 0x040fe40004f41670 */
[C---:B------:R-:W-:Y:S01]  /*e070*/  ISETP.LT.OR P6, PT, R41.reuse, 0x52, !P0 ;  /* 0x000000522900780c */ /* 0x040fe200047c1670 */
[----:B------:R-:W4:Y:S01]  /*e080*/  LDL.LU R219, [R1+0x54] ;  /* 0x0000540001db7983 */ /* 0x000f220000300800 */
[C---:B------:R-:W-:Y:S02]  /*e090*/  ISETP.LT.OR P5, PT, R41.reuse, 0x51, !P0 ;  /* 0x000000512900780c */ /* 0x040fe400047a1670 */
[----:B------:R-:W-:Y:S02]  /*e0a0*/  ISETP.LT.OR P3, PT, R41, 0x59, !P1 ;  /* 0x000000592900780c */ /* 0x000fe40004f61670 */
[----:B------:R-:W-:Y:S02]  /*e0b0*/  F2FP.SATFINITE.E5M2.F32.PACK_AB_MERGE_C R7, RZ, R2, RZ ;  /* 0x00000002ff07723e */ /* 0x000fe400048060ff */
[----:B------:R-:W-:-:S03]  /*e0c0*/  F2FP.SATFINITE.E5M2.F32.PACK_AB_MERGE_C R11, RZ, R0, RZ ;  /* 0x00000000ff0b723e */ /* 0x000fc600048060ff */
[----:B------:R0:W-:Y:S01]  /*e0d0*/  @!P2 STG.E.U8 desc[UR16][R28.64+0x51], R9 ;  /* 0x000051091c00a986 */ /* 0x0001e2000c101110 */
[----:B------:R-:W-:-:S03]  /*e0e0*/  ISETP.LT.OR P2, PT, R41, 0x5a, !P1 ;  /* 0x0000005a2900780c */ /* 0x000fc60004f41670 */
[----:B------:R-:W-:Y:S01]  /*e0f0*/  @!P6 STG.E.U8 desc[UR16][R30.64+0x51], R7 ;  /* 0x000051071e00e986 */ /* 0x000fe2000c101110 */
[----:B------:R-:W-:-:S03]  /*e100*/  ISETP.LT.OR P6, PT, R41, 0x5a, !P0 ;  /* 0x0000005a2900780c */ /* 0x000fc600047c1670 */
[----:B------:R-:W-:Y:S01]  /*e110*/  @!P5 STG.E.U8 desc[UR16][R30.64+0x50], R13 ;  /* 0x0000500d1e00d986 */ /* 0x000fe2000c101110 */
[----:B0-----:R-:W-:-:S03]  /*e120*/  F2FP.SATFINITE.E5M2.F32.PACK_AB_MERGE_C R9, RZ, R3, RZ ;  /* 0x00000003ff09723e */ /* 0x001fc600048060ff */
[----:B------:R0:W-:Y:S04]  /*e130*/  @!P3 STG.E.U8 desc[UR16][R28.64+0x58], R5 ;  /* 0x000058051c00b986 */ /* 0x0001e8000c101110 */
[----:B------:R1:W-:Y:S01]  /*e140*/  @!P2 STG.E.U8 desc[UR16][R28.64+0x59], R9 ;  /* 0x000059091c00a986 */ /* 0x0003e2000c101110 */
[----:B------:R-:W-:-:S03]  /*e150*/  FMUL R0, R221, UR20 ;  /* 0x00000014dd007c20 */ /* 0x000fc60008400000 */
[----:B------:R-:W4:Y:S02]  /*e160*/  LDL.LU R221, [R1+0x58] ;  /* 0x0000580001dd7983 */ /* 0x000f240000300800 */
[----:B0-----:R-:W-:-:S05]  /*e170*/  F2FP.SATFINITE.E5M2.F32.PACK_AB_MERGE_C R5, RZ, R0, RZ ;  /* 0x00000000ff05723e */ /* 0x001fca00048060ff */
[----:B------:R0:W-:Y:S01]  /*e180*/  @!P6 STG.E.U8 desc[UR16][R30.64+0x59], R5 ;  /* 0x000059051e00e986 */ /* 0x0001e2000c101110 */
[----:B--2---:R-:W-:-:S03]  /*e190*/  FMUL R2, R220, UR20 ;  /* 0x00000014dc027c20 */ /* 0x004fc60008400000 */
[----:B------:R-:W2:Y:S02]  /*e1a0*/  LDL.LU R220, [R1+0x5c] ;  /* 0x00005c0001dc7983 */ /* 0x000ea40000300800 */
[----:B------:R-:W-:Y:S01]  /*e1b0*/  F2FP.SATFINITE.E5M2.F32.PACK_AB_MERGE_C R7, RZ, R2, RZ ;  /* 0x00000002ff07723e */ /* 0x000fe200048060ff */
[----:B------:R-:W-:Y:S02]  /*e1c0*/  FMUL R3, R222, UR20 ;  /* 0x00000014de037c20 */ /* 0x000fe40008400000 */
[----:B------:R-:W2:Y:S03]  /*e1d0*/  LDL.LU R222, [R1+0x60] ;  /* 0x0000600001de7983 */ /* 0x000ea60000300800 */
[----:B-1----:R-:W-:Y:S01]  /*e1e0*/  F2FP.SATFINITE.E5M2.F32.PACK_AB_MERGE_C R9, RZ, R3, RZ ;  /* 0x00000003ff09723e */ /* 0x002fe200048060ff */
[----:B------:R-:W-:Y:S02]  /*e1f0*/  FMUL R4, R223, UR20 ;  /* 0x00000014df047c20 */ /* 0x000fe40008400000 */
[----:B------:R-:W2:Y:S01]  /*e200*/  LDL.LU R223, [R1+0x64] ;  /* 0x0000640001df7983 */ /* 0x000ea20000300800 */
[----:B---3--:R-:W-:-:S03]  /*e210*/  FMUL R0, R225, UR20 ;  /* 0x00000014e1007c20 */ /* 0x008fc60008400000 */
[----:B------:R-:W3:Y:S01]  /*e220*/  LDL.LU R225, [R1+0x68] ;  /* 0x0000680001e17983 */ /* 0x000ee20000300800 */
[----:B----4-:R-:W-:Y:S01]  /*e230*/  FMUL R2, R224, UR20 ;  /* 0x00000014e0027c20 */ /* 0x010fe20008400000 */
[----:B0-----:R-:W-:Y:S02]  /*e240*/  F2FP.SATFINITE.E5M2.F32.PACK_AB_MERGE_C R5, RZ, R0, RZ ;  /* 0x00000000ff05723e */ /* 0x001fe400048060ff */
[----:B------:R-:W4:Y:S01]  /*e250*/  LDL.LU R224, [R1+0x6c] ;  /* 0x00006c0001e07983 */ /* 0x000f220000300800 */
[----:B------:R-:W-:-:S03]  /*e260*/  FMUL R3, R226, UR20 ;  /* 0x00000014e2037c20 */ /* 0x000fc60008400000 */
[----:B------:R-:W4:Y:S01]  /*e270*/  LDL.LU R226, [R1+0x70] ;  /* 0x0000700001e27983 */ /* 0x000f220000300800 */
[----:B------:R-:W-:-:S03]  /*e280*/  FMUL R0, R227, UR20 ;  /* 0x00000014e3007c20 */ /* 0x000fc60008400000 */
[----:B------:R-:W4:Y:S01]  /*e290*/  LDL.LU R227, [R1+0x74] ;  /* 0x0000740001e37983 */ /* 0x000f220000300800 */
[C---:B------:R-:W-:Y:S02]  /*e2a0*/  ISETP.LT.OR P5, PT, R41.reuse, 0x59, !P0 ;  /* 0x000000592900780c */ /* 0x040fe400047a1670 */
[C---:B------:R-:W-:Y:S02]  /*e2b0*/  ISETP.LT.OR P2, PT, R41.reuse, 0x62, !P1 ;  /* 0x000000622900780c */ /* 0x040fe40004f41670 */
[C---:B------:R-:W-:Y:S02]  /*e2c0*/  ISETP.LT.OR P3, PT, R41.reuse, 0x61, !P1 ;  /* 0x000000612900780c */ /* 0x040fe40004f61670 */
[----:B------:R-:W-:-:S07]  /*e2d0*/  ISETP.LT.OR P6, PT, R41, 0x62, !P0 ;  /* 0x000000622900780c */ /* 0x000fce00047c1670 */
[----:B------:R-:W-:Y:S01]  /*e2e0*/  @!P5 STG.E.U8 desc[UR16][R30.64+0x58], R11 ;  /* 0x0000580b1e00d986 */ /* 0x000fe2000c101110 */
[----:B------:R-:W-:-:S03]  /*e2f0*/  ISETP.LT.OR P5, PT, R41, 0x61, !P0 ;  /* 0x000000612900780c */ /* 0x000fc600047a1670 */
[----:B------:R0:W-:Y:S01]  /*e300*/  @!P2 STG.E.U8 desc[UR16][R28.64+0x61], R9 ;  /* 0x000061091c00a986 */ /* 0x0001e2000c101110 */
[----:B------:R-:W-:-:S03]  /*e310*/  ISETP.LT.OR P2, PT, R41, 0x6a, !P1 ;  /* 0x0000006a2900780c */ /* 0x000fc60004f41670 */
[----:B------:R1:W-:Y:S01]  /*e320*/  @!P3 STG.E.U8 desc[UR16][R28.64+0x60], R7 ;  /* 0x000060071c00b986 */ /* 0x0003e2000c101110 */
[----:B------:R-:W-:Y:S02]  /*e330*/  ISETP.LT.OR P3, PT, R41, 0x69, !P1 ;  /* 0x000000692900780c */ /* 0x000fe40004f61670 */
[----:B------:R-:W-:Y:S01]  /*e340*/  F2FP.SATFINITE.E5M2.F32.PACK_AB_MERGE_C R13, RZ, R4, RZ ;  /* 0x00000004ff0d723e */ /* 0x000fe200048060ff */
[----:B------:R1:W-:Y:S01]  /*e350*/  @!P6 STG.E.U8 desc[UR16][R30.64+0x61], R5 ;  /* 0x000061051e00e986 */ /* 0x0003e2000c101110 */
[----:B0-----:R-:W-:-:S03]  /*e360*/  F2FP.SATFINITE.E5M2.F32.PACK_AB_MERGE_C R9, RZ, R3, RZ ;  /* 0x00000003ff09723e */ /* 0x001fc600048060ff */
[----:B------:R-:W-:Y:S01]  /*e370*/  @!P5 STG.E.U8 desc[UR16][R30.64+0x60], R13 ;  /* 0x0000600d1e00d986 */ /* 0x000fe2000c101110 */
[----:B-1----:R-:W-:-:S03]  /*e380*/  F2FP.SATFINITE.E5M2.F32.PACK_AB_MERGE_C R7, RZ, R2, RZ ;  /* 0x00000002ff07723e */ /* 0x002fc600048060ff */
[----:B------:R-:W-:Y:S01]  /*e390*/  @!P2 STG.E.U8 desc[UR16][R28.64+0x69], R9 ;  /* 0x000069091c00a986 */ /* 0x000fe2000c101110 */
[C---:B------:R-:W-:Y:S02]  /*e3a0*/  ISETP.LT.OR P5, PT, R41.reuse, 0x69, !P0 ;  /* 0x000000692900780c */ /* 0x040fe400047a1670 */
[C---:B------:R-:W-:Y:S01]  /*e3b0*/  ISETP.LT.OR P6, PT, R41.reuse, 0x6a, !P0 ;  /* 0x0000006a2900780c */ /* 0x040fe200047c1670 */
[----:B------:R0:W-:Y:S01]  /*e3c0*/  @!P3 STG.E.U8 desc[UR16][R28.64+0x68], R7 ;  /* 0x000068071c00b986 */ /* 0x0001e2000c101110 */
[----:B------:R-:W-:Y:S01]  /*e3d0*/  ISETP.LT.OR P2, PT, R41, 0x72, !P1 ;  /* 0x000000722900780c */ /* 0x000fe20004f41670 */
[----:B------:R-:W-:Y:S01]  /*e3e0*/  FMUL R2, R219, UR20 ;  /* 0x00000014db027c20 */ /* 0x000fe20008400000 */
[----:B------:R-:W-:Y:S02]  /*e3f0*/  ISETP.LT.OR P3, PT, R41, 0x71, !P1 ;  /* 0x000000712900780c */ /* 0x000fe40004f61670 */
[----:B------:R-:W-:Y:S02]  /*e400*/  F2FP.SATFINITE.E5M2.F32.PACK_AB_MERGE_C R11, RZ, R0, RZ ;  /* 0x00000000ff0b723e */ /* 0x000fe400048060ff */
[----:B------:R-:W-:-:S03]  /*e410*/  F2FP.SATFINITE.E5M2.F32.PACK_AB_MERGE_C R5, RZ, R2, RZ ;  /* 0x00000002ff05723e */ /* 0x000fc600048060ff */
[----:B------:R-:W-:Y:S01]  /*e420*/  @!P5 STG.E.U8 desc[UR16][R30.64+0x68], R11 ;  /* 0x0000680b1e00d986 */ /* 0x000fe2000c101110 */
[----:B------:R-:W-:-:S03]  /*e430*/  ISETP.LT.OR P5, PT, R41, 0x71, !P0 ;  /* 0x000000712900780c */ /* 0x000fc600047a1670 */
[----:B------:R-:W-:Y:S01]  /*e440*/  @!P6 STG.E.U8 desc[UR16][R30.64+0x69], R5 ;  /* 0x000069051e00e986 */ /* 0x000fe2000c101110 */
[----:B------:R-:W-:Y:S01]  /*e450*/  ISETP.LT.OR P6, PT, R41, 0x72, !P0 ;  /* 0x000000722900780c */ /* 0x000fe200047c1670 */
[----:B------:R-:W-:-:S05]  /*e460*/  FMUL R0, R221, UR20 ;  /* 0x00000014dd007c20 */ /* 0x000fca0008400000 */
[----:B0-----:R-:W-:-:S05]  /*e470*/  F2FP.SATFINITE.E5M2.F32.PACK_AB_MERGE_C R7, RZ, R0, RZ ;  /* 0x00000000ff07723e */ /* 0x001fca00048060ff */
[----:B------:R0:W-:Y:S01]  /*e480*/  @!P3 STG.E.U8 desc[UR16][R28.64+0x70], R7 ;  /* 0x000070071c00b986 */ /* 0x0001e2000c101110 */
[C---:B------:R-:W-:Y:S02]  /*e490*/  ISETP.LT.OR P3, PT, R41.reuse, 0x79, !P0 ;  /* 0x000000792900780c */ /* 0x040fe40004761670 */
[----:B------:R-:W-:Y:S01]  /*e4a0*/  ISETP.LT.OR P0, PT, R41, 0x7a, !P0 ;  /* 0x0000007a2900780c */ /* 0x000fe20004701670 */
[----:B--2---:R-:W-:-:S05]  /*e4b0*/  FMUL R3, R220, UR20 ;  /* 0x00000014dc037c20 */ /* 0x004fca0008400000 */
[----:B------:R-:W-:-:S05]  /*e4c0*/  F2FP.SATFINITE.E5M2.F32.PACK_AB_MERGE_C R9, RZ, R3, RZ ;  /* 0x00000003ff09723e */ /* 0x000fca00048060ff */
[----:B------:R1:W-:Y:S01]  /*e4d0*/  @!P2 STG.E.U8 desc[UR16][R28.64+0x71], R9 ;  /* 0x000071091c00a986 */ /* 0x0003e2000c101110 */
[C---:B------:R-:W-:Y:S02]  /*e4e0*/  ISETP.LT.OR P2, PT, R41.reuse, 0x79, !P1 ;  /* 0x000000792900780c */ /* 0x040fe40004f41670 */
[----:B------:R-:W-:Y:S01]  /*e4f0*/  ISETP.LT.OR P1, PT, R41, 0x7a, !P1 ;  /* 0x0000007a2900780c */ /* 0x000fe20004f21670 */
[----:B------:R-:W-:-:S05]  /*e500*/  FMUL R0, R222, UR20 ;  /* 0x00000014de007c20 */ /* 0x000fca0008400000 */
[----:B------:R-:W-:-:S05]  /*e510*/  F2FP.SATFINITE.E5M2.F32.PACK_AB_MERGE_C R13, RZ, R0, RZ ;  /* 0x00000000ff0d723e */ /* 0x000fca00048060ff */
[----:B------:R2:W-:Y:S01]  /*e520*/  @!P5 STG.E.U8 desc[UR16][R30.64+0x70], R13 ;  /* 0x0000700d1e00d986 */ /* 0x0005e2000c101110 */
[----:B------:R-:W-:Y:S01]  /*e530*/  FMUL R0, R223, UR20 ;  /* 0x00000014df007c20 */ /* 0x000fe20008400000 */
[----:B---3--:R-:W-:Y:S01]  /*e540*/  FMUL R2, R225, UR20 ;  /* 0x00000014e1027c20 */ /* 0x008fe20008400000 */
[----:B----4-:R-:W-:-:S03]  /*e550*/  FMUL R3, R224, UR20 ;  /* 0x00000014e0037c20 */ /* 0x010fc60008400000 */
[----:B0-----:R-:W-:Y:S01]  /*e560*/  F2FP.SATFINITE.E5M2.F32.PACK_AB_MERGE_C R7, RZ, R0, RZ ;  /* 0x00000000ff07723e */ /* 0x001fe200048060ff */
[----:B------:R-:W-:Y:S01]  /*e570*/  FMUL R4, R226, UR20 ;  /* 0x00000014e2047c20 */ /* 0x000fe20008400000 */
[----:B------:R-:W-:Y:S01]  /*e580*/  FMUL R5, R227, UR20 ;  /* 0x00000014e3057c20 */ /* 0x000fe20008400000 */
[----:B-1----:R-:W-:Y:S02]  /*e590*/  F2FP.SATFINITE.E5M2.F32.PACK_AB_MERGE_C R9, RZ, R2, RZ ;  /* 0x00000002ff09723e */ /* 0x002fe400048060ff */
[----:B------:R-:W-:Y:S02]  /*e5a0*/  F2FP.SATFINITE.E5M2.F32.PACK_AB_MERGE_C R3, RZ, R3, RZ ;  /* 0x00000003ff03723e */ /* 0x000fe400048060ff */
[----:B------:R-:W-:Y:S02]  /*e5b0*/  F2FP.SATFINITE.E5M2.F32.PACK_AB_MERGE_C R11, RZ, R4, RZ ;  /* 0x00000004ff0b723e */ /* 0x000fe400048060ff */
[----:B------:R-:W-:Y:S01]  /*e5c0*/  F2FP.SATFINITE.E5M2.F32.PACK_AB_MERGE_C R5, RZ, R5, RZ ;  /* 0x00000005ff05723e */ /* 0x000fe200048060ff */
[----:B------:R2:W-:Y:S04]  /*e5d0*/  @!P6 STG.E.U8 desc[UR16][R30.64+0x71], R7 ;  /* 0x000071071e00e986 */ /* 0x0005e8000c101110 */
[----:B------:R2:W-:Y:S04]  /*e5e0*/  @!P2 STG.E.U8 desc[UR16][R28.64+0x78], R9 ;  /* 0x000078091c00a986 */ /* 0x0005e8000c101110 */
[----:B------:R2:W-:Y:S04]  /*e5f0*/  @!P1 STG.E.U8 desc[UR16][R28.64+0x79], R3 ;  /* 0x000079031c009986 */ /* 0x0005e8000c101110 */
[----:B------:R2:W-:Y:S04]  /*e600*/  @!P3 STG.E.U8 desc[UR16][R30.64+0x78], R11 ;  /* 0x0000780b1e00b986 */ /* 0x0005e8000c101110 */
[----:B------:R2:W-:Y:S02]  /*e610*/  @!P0 STG.E.U8 desc[UR16][R30.64+0x79], R5 ;  /* 0x000079051e008986 */ /* 0x0005e4000c101110 */
.L_x_295:
[----:B------:R-:W-:Y:S05]  /*e620*/  BSYNC B0 ;  /* 0x0000000000007941 */ /* 0x000fea0003800000 */
.L_x_37:
[----:B0-2---:R-:W2:Y:S04]  /*e630*/  LDL.LU R3, [R1+0x80] ;  /* 0x0000800001037983 */ /* 0x005ea80000300800 */
[----:B-----5:R-:W2:Y:S01]  /*e640*/  LDL.LU R2, [R1+0x84] ;  /* 0x0000840001027983 */ /* 0x020ea20000300800 */
[----:B------:R-:W-:Y:S01]  /*e650*/  ULDC UR6, c[0x0][0xc] ;  /* 0x0000030000067ab9 */ /* 0x000fe20000000800 */
[----:B------:R-:W-:Y:S01]  /*e660*/  ULDC UR7, c[0x0][0x10] ;  /* 0x0000040000077ab9 */ /* 0x000fe20000000800 */
[----:B------:R-:W2:Y:S01]  /*e670*/  LDC R5, c[0x0][0x14] ;  /* 0x00000500ff057b82 */ /* 0x000ea20000000800 */
[----:B------:R-:W-:Y:S01]  /*e680*/  UIMAD.WIDE.U32 UR6, UR6, UR7, URZ ;  /* 0x00000007060672a5 */ /* 0x000fe2000f8e003f */
[----:B------:R-:W-:Y:S01]  /*e690*/  PRMT R0, RZ, 0x7610, R0 ;  /* 0x00007610ff007816 */ /* 0x000fe20000000000 */
[----:B------:R-:W-:-:S04]  /*e6a0*/  UMOV UR22, 0xffffffff ;  /* 0xffffffff00167882 */ /* 0x000fc80000000000 */
[----:B--2---:R-:W-:-:S04]  /*e6b0*/  IMAD.WIDE.U32 R2, R5, UR6, R2 ;  /* 0x0000000605027c25 */ /* 0x004fc8000f8e0002 */
[----:B------:R-:W-:Y:S01]  /*e6c0*/  IMAD R5, R5, UR7, RZ ;  /* 0x0000000705057c24 */ /* 0x000fe2000f8e02ff */
[----:B------:R-:W-:Y:S01]  /*e6d0*/  ULDC.64 UR6, c[0x0][0x650] ;  /* 0x0001940000067ab9 */ /* 0x000fe20000000a00 */
[----:B------:R-:W-:Y:S01]  /*e6e0*/  IMAD.MOV.U32 R19, RZ, RZ, R2 ;  /* 0x000000ffff137224 */ /* 0x000fe200078e0002 */
[----:B------:R-:W-:Y:S01]  /*e6f0*/  ISETP.GE.U32.AND P0, PT, R2, UR6, PT ;  /* 0x0000000602007c0c */ /* 0x000fe2000bf06070 */
[----:B------:R-:W-:Y:S02]  /*e700*/  IMAD.IADD R22, R3, 0x1, R5 ;  /* 0x0000000103167824 */ /* 0x000fe400078e0205 */
[----:B------:R-:W-:-:S03]  /*e710*/  IMAD.MOV.U32 R2, RZ, RZ, -0x1 ;  /* 0xffffffffff027424 */ /* 0x000fc600078e00ff */
[----:B------:R0:W-:Y:S01]  /*e720*/  STL [R1+0x80], R22 ;  /* 0x0000801601007387 */ /* 0x0001e20000100800 */
[----:B------:R-:W-:-:S03]  /*e730*/  ISETP.GE.U32.AND.EX P0, PT, R22, UR7, PT, P0 ;  /* 0x0000000716007c0c */ /* 0x000fc6000bf06100 */
[----:B------:R0:W-:Y:S04]  /*e740*/  STL [R1+0x84], R19 ;  /* 0x0000841301007387 */ /* 0x0001e80000100800 */
[----:B------:R0:W-:Y:S06]  /*e750*/  STL [R1+0x88], R2 ;  /* 0x0000880201007387 */ /* 0x0001ec0000100800 */
[----:B------:R-:W-:Y:S05]  /*e760*/  @P0 BRA `(.L_x_296) ;  /* 0x00000004006c0947 */ /* 0x000fea0003800000 */
[----:B------:R-:W2:Y:S01]  /*e770*/  S2R R14, SR_CTAID.X ;  /* 0x00000000000e7919 */ /* 0x000ea20000002500 */
[----:B------:R-:W5:Y:S01]  /*e780*/  LDC.64 R8, c[0x0][0x628] ;  /* 0x00018a00ff087b82 */ /* 0x000f620000000a00 */
[----:B------:R-:W-:Y:S01]  /*e790*/  ULDC UR6, c[0x0][0x150] ;  /* 0x0000540000067ab9 */ /* 0x000fe20000000800 */
[----:B------:R-:W-:Y:S01]  /*e7a0*/  IMAD.MOV.U32 R6, RZ, RZ, R19 ;  /* 0x000000ffff067224 */ /* 0x000fe200078e0013 */
[----:B------:R-:W0:Y:S01]  /*e7b0*/  S2R R16, SR_CTAID.Y ;  /* 0x0000000000107919 */ /* 0x000e220000002600 */
[----:B------:R-:W-:-:S04]  /*e7c0*/  IMAD.MOV.U32 R7, RZ, RZ, R22 ;  /* 0x000000ffff077224 */ /* 0x000fc800078e0016 */
[----:B------:R-:W0:Y:S08]  /*e7d0*/  LDC R17, c[0x0][0x144] ;  /* 0x00005100ff117b82 */ /* 0x000e300000000800 */
[----:B------:R-:W0:Y:S08]  /*e7e0*/  LDC R10, c[0x0][0x630] ;  /* 0x00018c00ff0a7b82 */ /* 0x000e300000000800 */
[----:B------:R-:W0:Y:S01]  /*e7f0*/  LDC.64 R12, c[0x0][0x620] ;  /* 0x00018800ff0c7b82 */ /* 0x000e220000000a00 */
[----:B-----5:R-:W-:-:S04]  /*e800*/  ISETP.NE.U32.AND P0, PT, R8, RZ, PT ;  /* 0x000000ff0800720c */ /* 0x020fc80003f05070 */
[----:B------:R-:W-:Y:S02]  /*e810*/  ISETP.NE.AND.EX P0, PT, R9, RZ, PT, P0 ;  /* 0x000000ff0900720c */ /* 0x000fe40003f05300 */
[----:B--2---:R-:W-:-:S05]  /*e820*/  I2FP.F32.U32 R0, R14 ;  /* 0x0000000e00007245 */ /* 0x004fca0000201000 */
[----:B------:R-:W-:-:S04]  /*e830*/  FMUL R0, R0, UR6 ;  /* 0x0000000600007c20 */ /* 0x000fc80008400000 */
[----:B------:R2:W0:Y:S02]  /*e840*/  F2I.U32.TRUNC.NTZ R15, R0 ;  /* 0x00000000000f7305 */ /* 0x000424000020f000 */
[----:B------:R-:W-:Y:S05]  /*e850*/  @!P0 BRA `(.L_x_297) ;  /* 0x0000000000288947 */ /* 0x000fea0003800000 */
[----:B--2---:R-:W2:Y:S02]  /*e860*/  LDC R0, c[0x0][0x634] ;  /* 0x00018d00ff007b82 */ /* 0x004ea40000000800 */
[----:B--2---:R-:W-:-:S05]  /*e870*/  IADD3 R7, P0, R19, R0, RZ ;  /* 0x0000000013077210 */ /* 0x004fca0007f1e0ff */
[----:B------:R-:W-:-:S04]  /*e880*/  IMAD.X R11, RZ, RZ, R22, P0 ;  /* 0x000000ffff0b7224 */ /* 0x000fc800000e0616 */
[----:B0-----:R-:W-:-:S04]  /*e890*/  IMAD.WIDE.U32 R2, R11, R8, RZ ;  /* 0x000000080b027225 */ /* 0x001fc800078e00ff */
[----:B------:R-:W-:-:S04]  /*e8a0*/  IMAD.WIDE.U32 R4, P0, R7, R9, R2 ;  /* 0x0000000907047225 */ /* 0x000fc80007800002 */
[----:B------:R-:W-:-:S04]  /*e8b0*/  IMAD.WIDE.U32 R2, R7, R8, RZ ;  /* 0x0000000807027225 */ /* 0x000fc800078e00ff */
[----:B------:R-:W-:Y:S01]  /*e8c0*/  IMAD.X R7, RZ, RZ, RZ, P0 ;  /* 0x000000ffff077224 */ /* 0x000fe200000e06ff */
[----:B------:R-:W-:Y:S01]  /*e8d0*/  IADD3 RZ, P0, R3, R4, RZ ;  /* 0x0000000403ff7210 */ /* 0x000fe20007f1e0ff */
[----:B------:R-:W-:-:S04]  /*e8e0*/  IMAD.MOV.U32 R6, RZ, RZ, R5 ;  /* 0x000000ffff067224 */ /* 0x000fc800078e0005 */
[----:B------:R-:W-:-:S08]  /*e8f0*/  IMAD.WIDE.U32.X R6, R11, R9, R6, P0 ;  /* 0x000000090b067225 */ /* 0x000fd000000e0406 */
.L_x_297:
[-CC-:B01----:R-:W-:Y:S01]  /*e900*/  SHF.R.U64 R24, R6, R10.reuse, R7.reuse ;  /* 0x0000000a06187219 */ /* 0x183fe20000001207 */
[----:B------:R-:W0:Y:S01]  /*e910*/  LDC.64 R20, c[0x0][0x640] ;  /* 0x00019000ff147b82 */ /* 0x000e220000000a00 */
[----:B--2---:R-:W-:Y:S01]  /*e920*/  SHF.R.U32.HI R0, RZ, R10, R7 ;  /* 0x0000000aff007219 */ /* 0x004fe20000011607 */
[----:B------:R-:W-:Y:S01]  /*e930*/  IMAD.MOV.U32 R2, RZ, RZ, R19 ;  /* 0x000000ffff027224 */ /* 0x000fe200078e0013 */
[----:B------:R-:W-:Y:S01]  /*e940*/  IADD3 R5, P0, RZ, -R24, RZ ;  /* 0x80000018ff057210 */ /* 0x000fe20007f1e0ff */
[----:B------:R-:W-:Y:S01]  /*e950*/  IMAD.MOV R15, RZ, RZ, -R15 ;  /* 0x000000ffff0f7224 */ /* 0x000fe200078e0a0f */
[----:B------:R-:W-:Y:S01]  /*e960*/  ULDC UR6, c[0x0][0x154] ;  /* 0x0000550000067ab9 */ /* 0x000fe20000000800 */
[----:B------:R-:W-:Y:S02]  /*e970*/  IMAD.MOV.U32 R7, RZ, RZ, 0x1 ;  /* 0x00000001ff077424 */ /* 0x000fe400078e00ff */
[----:B------:R-:W1:Y:S01]  /*e980*/  LDC R4, c[0x0][0x618] ;  /* 0x00018600ff047b82 */ /* 0x000e620000000800 */
[----:B------:R-:W-:-:S02]  /*e990*/  IMAD.X R3, RZ, RZ, ~R0, P0 ;  /* 0x000000ffff037224 */ /* 0x000fc400000e0e00 */
[----:B------:R-:W-:Y:S02]  /*e9a0*/  IMAD R15, R17, R15, R14 ;  /* 0x0000000f110f7224 */ /* 0x000fe400078e020e */
[-C--:B------:R-:W-:Y:S02]  /*e9b0*/  IMAD R0, R3, R12.reuse, RZ ;  /* 0x0000000c03007224 */ /* 0x080fe400078e02ff */
[----:B------:R-:W-:Y:S01]  /*e9c0*/  IMAD.MOV.U32 R3, RZ, RZ, R22 ;  /* 0x000000ffff037224 */ /* 0x000fe200078e0016 */
[----:B------:R-:W2:Y:S01]  /*e9d0*/  LDC R6, c[0x0][0x608] ;  /* 0x00018200ff067b82 */ /* 0x000ea20000000800 */
[----:B------:R-:W-:-:S04]  /*e9e0*/  IMAD.WIDE.U32 R2, R5, R12, R2 ;  /* 0x0000000c05027225 */ /* 0x000fc800078e0002 */
[----:B------:R-:W-:-:S03]  /*e9f0*/  IMAD R5, R5, R13, R0 ;  /* 0x0000000d05057224 */ /* 0x000fc600078e0200 */
[----:B------:R-:W5:Y:S01]  /*ea00*/  LDC R18, c[0x0][0x658] ;  /* 0x00019600ff127b82 */ /* 0x000f620000000800 */
[----:B------:R-:W-:Y:S01]  /*ea10*/  I2FP.F32.U32 R0, R16 ;  /* 0x0000001000007245 */ /* 0x000fe20000201000 */
[----:B------:R-:W-:Y:S01]  /*ea20*/  IMAD.IADD R3, R3, 0x1, R5 ;  /* 0x0000000103037824 */ /* 0x000fe200078e0205 */
[----:B0-----:R-:W-:Y:S01]  /*ea30*/  ISETP.NE.U32.AND P0, PT, R20, RZ, PT ;  /* 0x000000ff1400720c */ /* 0x001fe20003f05070 */
[----:B------:R-:W-:Y:S02]  /*ea40*/  IMAD.MOV.U32 R5, RZ, RZ, -0x1 ;  /* 0xffffffffff057424 */ /* 0x000fe400078e00ff */
[----:B------:R-:W-:Y:S02]  /*ea50*/  FMUL R0, R0, UR6 ;  /* 0x0000000600007c20 */ /* 0x000fe40008400000 */
[----:B------:R-:W0:Y:S01]  /*ea60*/  LDC R13, c[0x0][0x148] ;  /* 0x00005200ff0d7b82 */ /* 0x000e220000000800 */
[----:B-1----:R-:W-:Y:S01]  /*ea70*/  SHF.R.U64 R10, R2, R4, R3 ;  /* 0x00000004020a7219 */ /* 0x002fe20000001203 */
[----:B------:R1:W0:Y:S01]  /*ea80*/  F2I.U32.TRUNC.NTZ R12, R0 ;  /* 0x00000000000c7305 */ /* 0x000222000020f000 */
[----:B------:R-:W-:-:S02]  /*ea90*/  ISETP.NE.AND.EX P0, PT, R21, RZ, PT, P0 ;  /* 0x000000ff1500720c */ /* 0x000fc40003f05300 */
[----:B------:R-:W-:-:S03]  /*eaa0*/  SHF.R.U32.HI R3, RZ, R4, R3 ;  /* 0x00000004ff037219 */ /* 0x000fc60000011603 */
[----:B------:R-:W0:Y:S01]  /*eab0*/  LDC R14, c[0x0][0x600] ;  /* 0x00018000ff0e7b82 */ /* 0x000e220000000800 */
[-CC-:B--2---:R-:W-:Y:S02]  /*eac0*/  SHF.R.U64 R8, R10, R6.reuse, R3.reuse ;  /* 0x000000060a087219 */ /* 0x184fe40000001203 */
[----:B------:R-:W-:-:S05]  /*ead0*/  SHF.R.U32.HI R3, RZ, R6, R3 ;  /* 0x00000006ff037219 */ /* 0x000fca0000011603 */
[----:B------:R-:W2:Y:S01]  /*eae0*/  LDC R19, c[0x0][0x648] ;  /* 0x00019200ff137b82 */ /* 0x000ea20000000800 */
[-CC-:B-----5:R-:W-:Y:S02]  /*eaf0*/  SHF.R.U64 R11, R8, R18.reuse, R3.reuse ;  /* 0x00000012080b7219 */ /* 0x1a0fe40000001203 */
[-C--:B------:R-:W-:Y:S02]  /*eb00*/  SHF.L.U32 R5, R5, R18.reuse, RZ ;  /* 0x0000001205057219 */ /* 0x080fe400000006ff */
[-C--:B------:R-:W-:Y:S01]  /*eb10*/  SHF.R.U32.HI R3, RZ, R18.reuse, R3 ;  /* 0x00000012ff037219 */ /* 0x080fe20000011603 */
[----:B------:R-:W-:Y:S01]  /*eb20*/  IMAD.MOV.U32 R2, RZ, RZ, R11 ;  /* 0x000000ffff027224 */ /* 0x000fe200078e000b */
[----:B------:R-:W-:Y:S01]  /*eb30*/  SHF.L.U32 R40, R7, R18, RZ ;  /* 0x0000001207287219 */ /* 0x000fe200000006ff */
[----:B------:R-:W0:Y:S01]  /*eb40*/  LDC R22, c[0x0][0x638] ;  /* 0x00018e00ff167b82 */ /* 0x000e220000000800 */
[----:B------:R-:W-:-:S07]  /*eb50*/  LOP3.LUT R17, RZ, R5, RZ, 0x33, !PT ;  /* 0x00000005ff117212 */ /* 0x000fce00078e33ff */
[----:B------:R-:W0:Y:S01]  /*eb60*/  LDC R23, c[0x0][0x610] ;  /* 0x00018400ff177b82 */ /* 0x000e220000000800 */
[----:B-1----:R-:W-:Y:S05]  /*eb70*/  @!P0 BRA `(.L_x_298) ;  /* 0x0000000000288947 */ /* 0x002fea0003800000 */
        /* <DEDUP_REMOVED lines=10> */
.L_x_298:
[----:B--2---:R-:W-:Y:S01]  /*ec20*/  SHF.R.U64 R0, R2, R19, R3 ;  /* 0x0000001302007219 */ /* 0x004fe20000001203 */
[----:B0-----:R-:W-:Y:S01]  /*ec30*/  VIADD R3, R14, 0xffffffff ;  /* 0xffffffff0e037836 */ /* 0x001fe20000000000 */
[----:B------:R-:W-:Y:S01]  /*ec40*/  LOP3.LUT R5, R8, R17, RZ, 0xc0, !PT ;  /* 0x0000001108057212 */ /* 0x000fe200078ec0ff */
[----:B------:R-:W-:Y:S01]  /*ec50*/  IMAD.MOV R12, RZ, RZ, -R12 ;  /* 0x000000ffff0c7224 */ /* 0x000fe200078e0a0c */
[----:B------:R-:W-:Y:S01]  /*ec60*/  R2UR UR22, R24 ;  /* 0x00000000181672ca */ /* 0x000fe200000e0000 */
[----:B------:R-:W-:Y:S01]  /*ec70*/  IMAD.MOV R2, RZ, RZ, -R0 ;  /* 0x000000ffff027224 */ /* 0x000fe200078e0a00 */
[----:B------:R-:W-:Y:S01]  /*ec80*/  LOP3.LUT R3, R10, R3, RZ, 0xc0, !PT ;  /* 0x000000030a037212 */ /* 0x000fe200078ec0ff */
[----:B------:R-:W-:Y:S02]  /*ec90*/  IMAD R40, R40, R0, R5 ;  /* 0x0000000028287224 */ /* 0x000fe400078e0205 */
[----:B------:R-:W-:Y:S02]  /*eca0*/  @P4 IMAD R15, R13, R12, R16 ;  /* 0x0000000c0d0f4224 */ /* 0x000fe400078e0210 */
[----:B------:R-:W-:-:S02]  /*ecb0*/  IMAD R0, R2, R22, R11 ;  /* 0x0000001602007224 */ /* 0x000fc400078e020b */
[----:B------:R-:W-:Y:S02]  /*ecc0*/  IMAD R40, R40, R23, R15 ;  /* 0x0000001728287224 */ /* 0x000fe400078e020f */
[----:B------:R-:W-:Y:S02]  /*ecd0*/  IMAD R3, R0, R14, R3 ;  /* 0x0000000e00037224 */ /* 0x000fe400078e0203 */
[----:B------:R-:W-:-:S03]  /*ece0*/  IMAD.MOV.U32 R0, RZ, RZ, 0x1 ;  /* 0x00000001ff007424 */ /* 0x000fc600078e00ff */
[----:B------:R-:W-:Y:S02]  /*ecf0*/  SEL R2, R3, R40, !P4 ;  /* 0x0000002803027207 */ /* 0x000fe40006000000 */
[----:B------:R-:W-:-:S03]  /*ed00*/  SEL R40, R40, R3, !P4 ;  /* 0x0000000328287207 */ /* 0x000fc60006000000 */
[----:B------:R2:W-:Y:S04]  /*ed10*/  STL [R1+0x88], R2 ;  /* 0x0000880201007387 */ /* 0x0005e80000100800 */
.L_x_296:
[----:B------:R0:W-:Y:S01]  /*ed20*/  STL [R1+0x8c], R40 ;  /* 0x00008c2801007387 */ /* 0x0001e20000100800 */
[----:B------:R-:W-:-:S13]  /*ed30*/  LOP3.LUT P0, RZ, R0, 0xff, RZ, 0xc0, !PT ;  /* 0x000000ff00ff7812 */ /* 0x000fda000780c0ff */
[----:B0-----:R-:W-:Y:S05]  /*ed40*/  @P0 BRA `(.L_x_299) ;  /* 0xffffff2400600947 */ /* 0x001fea000383ffff */
[----:B------:R-:W-:Y:S05]  /*ed50*/  EXIT ;  /* 0x000000000000794d */ /* 0x000fea0003800000 */
.L_x_7:
[----:B------:R-:W2:Y:S01]  /*ed60*/  LDL R22, [R1+0x84] ;  /* 0x0000840001167983 */ /* 0x000ea20000100800 */
[----:B------:R-:W-:-:S03]  /*ed70*/  ULDC.64 UR4, c[0x0][0x650] ;  /* 0x0001940000047ab9 */ /* 0x000fc60000000a00 */
[----:B0-----:R-:W3:Y:S01]  /*ed80*/  LDL R23, [R1+0x80] ;  /* 0x0000800001177983 */ /* 0x001ee20000100800 */
[----:B------:R-:W-:Y:S01]  /*ed90*/  PRMT R4, RZ, 0x7610, R4 ;  /* 0x00007610ff047816 */ /* 0x000fe20000000004 */
[----:B------:R-:W-:Y:S02]  /*eda0*/  IMAD.MOV.U32 R5, RZ, RZ, -0x1 ;  /* 0xffffffffff057424 */ /* 0x000fe400078e00ff */
[----:B------:R-:W-:Y:S02]  /*edb0*/  IMAD.MOV.U32 R7, RZ, RZ, -0x1 ;  /* 0xffffffffff077424 */ /* 0x000fe400078e00ff */
[----:B------:R-:W-:Y:S01]  /*edc0*/  IMAD.MOV.U32 R6, RZ, RZ, -0x1 ;  /* 0xffffffffff067424 */ /* 0x000fe200078e00ff */
[----:B--2---:R-:W-:-:S04]  /*edd0*/  ISETP.GE.U32.AND P0, PT, R22, UR4, PT ;  /* 0x0000000416007c0c */ /* 0x004fc8000bf06070 */
[----:B---3--:R-:W-:-:S13]  /*ede0*/  ISETP.GE.U32.AND.EX P0, PT, R23, UR5, PT, P0 ;  /* 0x0000000517007c0c */ /* 0x008fda000bf06100 */
[----:B------:R-:W-:Y:S05]  /*edf0*/  @P0 BRA `(.L_x_300) ;  /* 0x00000004002c0947 */ /* 0x000fea0003800000 */
[----:B------:R-:W0:Y:S01]  /*ee00*/  LDC.64 R14, c[0x0][0x628] ;  /* 0x00018a00ff0e7b82 */ /* 0x000e220000000a00 */
[----:B------:R-:W-:Y:S02]  /*ee10*/  IMAD.MOV.U32 R8, RZ, RZ, R22 ;  /* 0x000000ffff087224 */ /* 0x000fe400078e0016 */
[----:B------:R-:W-:-:S05]  /*ee20*/  IMAD.MOV.U32 R9, RZ, RZ, R23 ;  /* 0x000000ffff097224 */ /* 0x000fca00078e0017 */
[----:B------:R-:W1:Y:S08]  /*ee30*/  LDC R10, c[0x0][0x630] ;  /* 0x00018c00ff0a7b82 */ /* 0x000e700000000800 */
[----:B------:R-:W2:Y:S01]  /*ee40*/  LDC.64 R16, c[0x0][0x620] ;  /* 0x00018800ff107b82 */ /* 0x000ea20000000a00 */
[----:B0-----:R-:W-:-:S04]  /*ee50*/  ISETP.NE.U32.AND P0, PT, R14, RZ, PT ;  /* 0x000000ff0e00720c */ /* 0x001fc80003f05070 */
[----:B------:R-:W-:-:S13]  /*ee60*/  ISETP.NE.AND.EX P0, PT, R15, RZ, PT, P0 ;  /* 0x000000ff0f00720c */ /* 0x000fda0003f05300 */
[----:B-12---:R-:W-:Y:S05]  /*ee70*/  @!P0 BRA `(.L_x_301) ;  /* 0x0000000000288947 */ /* 0x006fea0003800000 */
[----:B------:R-:W0:Y:S02]  /*ee80*/  LDC R4, c[0x0][0x634] ;  /* 0x00018d00ff047b82 */ /* 0x000e240000000800 */
[----:B0-----:R-:W-:-:S05]  /*ee90*/  IADD3 R9, P0, R22, R4, RZ ;  /* 0x0000000416097210 */ /* 0x001fca0007f1e0ff */
        /* <DEDUP_REMOVED lines=8> */
.L_x_301:
[----:B------:R-:W0:Y:S01]  /*ef20*/  LDC.64 R20, c[0x0][0x640] ;  /* 0x00019000ff147b82 */ /* 0x000e220000000a00 */
[-CC-:B------:R-:W-:Y:S02]  /*ef30*/  SHF.R.U64 R14, R8, R10.reuse, R9.reuse ;  /* 0x0000000a080e7219 */ /* 0x180fe40000001209 */
[----:B------:R-:W-:Y:S02]  /*ef40*/  SHF.R.U32.HI R4, RZ, R10, R9 ;  /* 0x0000000aff047219 */ /* 0x000fe40000011609 */
[----:B------:R-:W-:-:S03]  /*ef50*/  IADD3 R7, P0, RZ, -R14, RZ ;  /* 0x8000000eff077210 */ /* 0x000fc60007f1e0ff */
[----:B------:R-:W1:Y:S02]  /*ef60*/  LDC R8, c[0x0][0x618] ;  /* 0x00018600ff087b82 */ /* 0x000e640000000800 */
[----:B------:R-:W-:Y:S02]  /*ef70*/  IMAD.X R5, RZ, RZ, ~R4, P0 ;  /* 0x000000ffff057224 */ /* 0x000fe400000e0e04 */
[----:B------:R-:W-:Y:S02]  /*ef80*/  IMAD.MOV.U32 R4, RZ, RZ, R22 ;  /* 0x000000ffff047224 */ /* 0x000fe400078e0016 */
[-C--:B------:R-:W-:Y:S02]  /*ef90*/  IMAD R6, R5, R16.reuse, RZ ;  /* 0x0000001005067224 */ /* 0x080fe400078e02ff */
[----:B------:R-:W2:Y:S01]  /*efa0*/  LDC R18, c[0x0][0x608] ;  /* 0x00018200ff127b82 */ /* 0x000ea20000000800 */
[----:B------:R-:W-:Y:S02]  /*efb0*/  IMAD.MOV.U32 R5, RZ, RZ, R23 ;  /* 0x000000ffff057224 */ /* 0x000fe400078e0017 */
[----:B------:R-:W-:-:S05]  /*efc0*/  IMAD.WIDE.U32 R4, R7, R16, R4 ;  /* 0x0000001007047225 */ /* 0x000fca00078e0004 */
[----:B------:R-:W3:Y:S01]  /*efd0*/  LDC R19, c[0x0][0x658] ;  /* 0x00019600ff137b82 */ /* 0x000ee20000000800 */
[----:B------:R-:W-:Y:S01]  /*efe0*/  IMAD R7, R7, R17, R6 ;  /* 0x0000001107077224 */ /* 0x000fe200078e0206 */
[----:B0-----:R-:W-:Y:S01]  /*eff0*/  ISETP.NE.U32.AND P0, PT, R20, RZ, PT ;  /* 0x000000ff1400720c */ /* 0x001fe20003f05070 */
[----:B------:R-:W-:Y:S02]  /*f000*/  IMAD.MOV.U32 R6, RZ, RZ, -0x1 ;  /* 0xffffffffff067424 */ /* 0x000fe400078e00ff */
[----:B------:R-:W-:Y:S01]  /*f010*/  IMAD.IADD R5, R5, 0x1, R7 ;  /* 0x0000000105057824 */ /* 0x000fe200078e0207 */
[----:B------:R-:W-:Y:S02]  /*f020*/  ISETP.NE.AND.EX P0, PT, R21, RZ, PT, P0 ;  /* 0x000000ff1500720c */ /* 0x000fe40003f05300 */
[----:B------:R-:W0:Y:S02]  /*f030*/  LDC R17, c[0x0][0x600] ;  /* 0x00018000ff117b82 */ /* 0x000e240000000800 */
[----:B-1----:R-:W-:-:S02]  /*f040*/  SHF.R.U64 R10, R4, R8, R5 ;  /* 0x00000008040a7219 */ /* 0x002fc40000001205 */
[----:B------:R-:W-:-:S04]  /*f050*/  SHF.R.U32.HI R5, RZ, R8, R5 ;  /* 0x00000008ff057219 */ /* 0x000fc80000011605 */
[----:B------:R-:W1:Y:S01]  /*f060*/  LDC R22, c[0x0][0x648] ;  /* 0x00019200ff167b82 */ /* 0x000e620000000800 */
[-CC-:B--2---:R-:W-:Y:S02]  /*f070*/  SHF.R.U64 R15, R10, R18.reuse, R5.reuse ;  /* 0x000000120a0f7219 */ /* 0x184fe40000001205 */
[----:B------:R-:W-:Y:S01]  /*f080*/  SHF.R.U32.HI R4, RZ, R18, R5 ;  /* 0x00000012ff047219 */ /* 0x000fe20000011605 */
[----:B------:R-:W-:-:S04]  /*f090*/  IMAD.MOV.U32 R18, RZ, RZ, 0x1 ;  /* 0x00000001ff127424 */ /* 0x000fc800078e00ff */
[----:B------:R-:W2:Y:S01]  /*f0a0*/  LDC R23, c[0x0][0x638] ;  /* 0x00018e00ff177b82 */ /* 0x000ea20000000800 */
[-CC-:B---3--:R-:W-:Y:S02]  /*f0b0*/  SHF.R.U64 R16, R15, R19.reuse, R4.reuse ;  /* 0x000000130f107219 */ /* 0x188fe40000001204 */
[-C--:B------:R-:W-:Y:S02]  /*f0c0*/  SHF.L.U32 R6, R6, R19.reuse, RZ ;  /* 0x0000001306067219 */ /* 0x080fe400000006ff */
[----:B------:R-:W-:Y:S01]  /*f0d0*/  SHF.R.U32.HI R5, RZ, R19, R4 ;  /* 0x00000013ff057219 */ /* 0x000fe20000011604 */
[----:B------:R-:W-:Y:S01]  /*f0e0*/  IMAD.MOV.U32 R4, RZ, RZ, R16 ;  /* 0x000000ffff047224 */ /* 0x000fe200078e0010 */
[----:B------:R-:W-:Y:S01]  /*f0f0*/  LOP3.LUT R24, RZ, R6, RZ, 0x33, !PT ;  /* 0x00000006ff187212 */ /* 0x000fe200078e33ff */
[----:B------:R-:W3:Y:S01]  /*f100*/  LDC R25, c[0x0][0x610] ;  /* 0x00018400ff197b82 */ /* 0x000ee20000000800 */
[----:B------:R-:W-:Y:S05]  /*f110*/  @!P0 BRA `(.L_x_302) ;  /* 0x0000000000288947 */ /* 0x000fea0003800000 */
        /* <DEDUP_REMOVED lines=10> */
.L_x_302:
[----:B-1----:R-:W-:Y:S01]  /*f1c0*/  SHF.R.U64 R4, R4, R22, R5 ;  /* 0x0000001604047219 */ /* 0x002fe20000001205 */
[----:B0-----:R-:W-:Y:S01]  /*f1d0*/  VIADD R7, R17, 0xffffffff ;  /* 0xffffffff11077836 */ /* 0x001fe20000000000 */
[----:B------:R-:W-:Y:S01]  /*f1e0*/  SHF.L.U32 R18, R18, R19, RZ ;  /* 0x0000001312127219 */ /* 0x000fe200000006ff */
[----:B------:R-:W-:Y:S01]  /*f1f0*/  @P4 IMAD R0, R11, R12, R2 ;  /* 0x0000000c0b004224 */ /* 0x000fe200078e0202 */
[----:B------:R-:W-:Y:S01]  /*f200*/  LOP3.LUT R3, R15, R24, RZ, 0xc0, !PT ;  /* 0x000000180f037212 */ /* 0x000fe200078ec0ff */
[----:B------:R-:W-:Y:S01]  /*f210*/  IMAD.MOV R5, RZ, RZ, -R4 ;  /* 0x000000ffff057224 */ /* 0x000fe200078e0a04 */
[----:B------:R-:W-:Y:S01]  /*f220*/  LOP3.LUT R7, R10, R7, RZ, 0xc0, !PT ;  /* 0x000000070a077212 */ /* 0x000fe200078ec0ff */
[----:B------:R-:W-:Y:S02]  /*f230*/  IMAD.MOV.U32 R6, RZ, RZ, R14 ;  /* 0x000000ffff067224 */ /* 0x000fe400078e000e */
[----:B------:R-:W-:Y:S02]  /*f240*/  IMAD R3, R18, R4, R3 ;  /* 0x0000000412037224 */ /* 0x000fe400078e0203 */
[----:B--2---:R-:W-:-:S02]  /*f250*/  IMAD R2, R5, R23, R16 ;  /* 0x0000001705027224 */ /* 0x004fc400078e0210 */
[----:B---3--:R-:W-:Y:S02]  /*f260*/  IMAD R0, R3, R25, R0 ;  /* 0x0000001903007224 */ /* 0x008fe400078e0200 */
[----:B------:R-:W-:Y:S02]  /*f270*/  IMAD R5, R2, R17, R7 ;  /* 0x0000001102057224 */ /* 0x000fe400078e0207 */
[----:B------:R-:W-:-:S03]  /*f280*/  IMAD.MOV.U32 R4, RZ, RZ, 0x1 ;  /* 0x00000001ff047424 */ /* 0x000fc600078e00ff */
[----:B------:R-:W-:Y:S02]  /*f290*/  SEL R7, R5, R0, !P4 ;  /* 0x0000000005077207 */ /* 0x000fe40006000000 */
[----:B------:R-:W-:-:S07]  /*f2a0*/  SEL R5, R0, R5, !P4 ;  /* 0x0000000500057207 */ /* 0x000fce0006000000 */
.L_x_300:
[----:B------:R-:W-:-:S08]  /*f2b0*/  NOP ;  /* 0x0000000000007918 */ /* 0x000fd00000000000 */
[----:B------:R-:W0:-:S00]  /*f2c0*/  USETMAXREG.DEALLOC.CTAPOOL 0x28 ;  /* 0x00000028000079c8 */ /* 0x000e0000080e0500 */
[----:B------:R-:W-:-:S13]  /*f2d0*/  ISETP.NE.AND P0, PT, RZ, UR8, PT ;  /* 0x00000008ff007c0c */ /* 0x000fda000bf05270 */
[----:B------:R-:W-:Y:S05]  /*f2e0*/  @P0 EXIT ;  /* 0x000000000000094d */ /* 0x000fea0003800000 */
[----:B0-----:R-:W-:Y:S01]  /*f2f0*/  LOP3.LUT P0, RZ, R4, 0xff, RZ, 0xc0, !PT ;  /* 0x000000ff04ff7812 */ /* 0x001fe2000780c0ff */
[----:B------:R-:W-:Y:S02]  /*f300*/  IMAD.MOV.U32 R0, RZ, RZ, 0x1 ;  /* 0x00000001ff007424 */ /* 0x000fe400078e00ff */
[----:B------:R-:W-:-:S10]  /*f310*/  IMAD.MOV.U32 R8, RZ, RZ, RZ ;  /* 0x000000ffff087224 */ /* 0x000fd400078e00ff */
[----:B------:R-:W-:Y:S05]  /*f320*/  @!P0 BRA `(.L_x_303) ;  /* 0x0000000c009c8947 */ /* 0x000fea0003800000 */
[----:B------:R-:W0:Y:S01]  /*f330*/  S2UR UR8, SR_CgaCtaId ;  /* 0x00000000000879c3 */ /* 0x000e220000008800 */
[----:B------:R-:W-:Y:S01]  /*f340*/  ULDC UR4, c[0x0][0x28c] ;  /* 0x0000a30000047ab9 */ /* 0x000fe20000000800 */
[----:B------:R-:W-:Y:S01]  /*f350*/  ULDC UR5, c[0x0][0x600] ;  /* 0x0001800000057ab9 */ /* 0x000fe20000000800 */
[----:B------:R-:W-:Y:S01]  /*f360*/  UIADD3 UR14, UR4, 0x1f, URZ ;  /* 0x0000001f040e7890 */ /* 0x000fe2000fffe03f */
[----:B------:R-:W-:Y:S01]  /*f370*/  BSSY B0, `(.L_x_303) ;  /* 0x00000e2000007945 */ /* 0x000fe20003800000 */
[----:B------:R-:W-:Y:S01]  /*f380*/  ULDC UR11, c[0x0][0x658] ;  /* 0x00019600000b7ab9 */ /* 0x000fe20000000800 */
[----:B------:R-:W-:Y:S01]  /*f390*/  UMOV UR12, 0xffffffff ;  /* 0xffffffff000c7882 */ /* 0x000fe20000000000 */
[----:B------:R-:W-:Y:S01]  /*f3a0*/  UMOV UR16, 0x1 ;  /* 0x0000000100107882 */ /* 0x000fe20000000000 */
[----:B------:R-:W-:Y:S01]  /*f3b0*/  USHF.R.S32.HI UR15, URZ, 0x1f, UR14 ;  /* 0x0000001f3f0f7899 */ /* 0x000fe2000801140e */
[----:B------:R-:W-:Y:S01]  /*f3c0*/  IMAD.MOV.U32 R9, RZ, RZ, 0x1 ;  /* 0x00000001ff097424 */ /* 0x000fe200078e00ff */
[----:B------:R-:W-:Y:S01]  /*f3d0*/  ULDC UR9, c[0x0][0xc] ;  /* 0x0000030000097ab9 */ /* 0x000fe20000000800 */
[----:B------:R-:W-:Y:S01]  /*f3e0*/  UIADD3 UR4, UR5, -0x1, URZ ;  /* 0xffffffff05047890 */ /* 0x000fe2000fffe03f */
[----:B------:R-:W-:Y:S01]  /*f3f0*/  IMAD.MOV.U32 R0, RZ, RZ, 0x1 ;  /* 0x00000001ff007424 */ /* 0x000fe200078e00ff */
[----:B------:R-:W-:Y:S01]  /*f400*/  USHF.L.U32 UR18, UR12, UR11, URZ ;  /* 0x0000000b0c127299 */ /* 0x000fe2000800063f */
[----:B------:R-:W-:Y:S01]  /*f410*/  IMAD.MOV.U32 R8, RZ, RZ, RZ ;  /* 0x000000ffff087224 */ /* 0x000fe200078e00ff */
[----:B------:R-:W-:Y:S01]  /*f420*/  USHF.L.U32 UR5, UR16, UR11, URZ ;  /* 0x0000000b10057299 */ /* 0x000fe2000800063f */
[----:B------:R-:W-:Y:S01]  /*f430*/  ULDC UR12, c[0x0][0x10] ;  /* 0x00000400000c7ab9 */ /* 0x000fe20000000800 */
[----:B------:R-:W-:Y:S01]  /*f440*/  ULEA.HI UR15, UR15, UR14, URZ, 0x5 ;  /* 0x0000000e0f0f7291 */ /* 0x000fe2000f8f283f */
[----:B------:R-:W-:Y:S01]  /*f450*/  UMOV UR22, 0x5 ;  /* 0x0000000500167882 */ /* 0x000fe20000000000 */
[----:B------:R-:W-:-:S02]  /*f460*/  ULOP3.LUT UR29, UR13, 0x2, URZ, 0xfc, !UPT ;  /* 0x000000020d1d7892 */ /* 0x000fc4000f8efc3f */
[----:B------:R-:W-:Y:S02]  /*f470*/  USHF.R.S32.HI UR19, URZ, 0x5, UR15 ;  /* 0x000000053f137899 */ /* 0x000fe4000801140f */
[----:B0-----:R-:W-:Y:S02]  /*f480*/  ULOP3.LUT UR10, UR8, 0x1, URZ, 0xc0, !UPT ;  /* 0x00000001080a7892 */ /* 0x001fe4000f8ec03f */
[----:B------:R-:W-:Y:S02]  /*f490*/  USHF.R.U32.HI UR30, URZ, 0x1, UR8 ;  /* 0x000000013f1e7899 */ /* 0x000fe40008011608 */
[----:B------:R-:W-:Y:S02]  /*f4a0*/  USHF.L.U32 UR6, UR8, 0x6, URZ ;  /* 0x0000000608067899 */ /* 0x000fe4000800063f */
[----:B------:R-:W-:Y:S02]  /*f4b0*/  USHF.L.U32 UR7, UR8, 0xb, URZ ;  /* 0x0000000b08077899 */ /* 0x000fe4000800063f */
[----:B------:R-:W-:-:S02]  /*f4c0*/  ULOP3.LUT UR8, UR8, 0xfffffffe, URZ, 0xc0, !UPT ;  /* 0xfffffffe08087892 */ /* 0x000fc4000f8ec03f */
[----:B------:R-:W-:Y:S02]  /*f4d0*/  UISETP.GT.U32.AND UP0, UPT, UR10, 0xffff, UPT ;  /* 0x0000ffff0a00788c */ /* 0x000fe4000bf04070 */
[----:B------:R-:W-:Y:S02]  /*f4e0*/  USHF.L.U32 UR20, UR16, UR8, URZ ;  /* 0x0000000810147299 */ /* 0x000fe4000800063f */
[----:B------:R-:W-:Y:S02]  /*f4f0*/  ULOP3.LUT UR11, UR8, 0x1, URZ, 0xfc, !UPT ;  /* 0x00000001080b7892 */ /* 0x000fe4000f8efc3f */
[----:B------:R-:W-:Y:S02]  /*f500*/  UIMAD.WIDE.U32 UR8, UR9, UR12, URZ ;  /* 0x0000000c090872a5 */ /* 0x000fe4000f8e003f */
[----:B------:R-:W-:Y:S01]  /*f510*/  USEL UR10, UR10, 0xffff, !UP0 ;  /* 0x0000ffff0a0a7887 */ /* 0x000fe2000c000000 */
[----:B------:R-:W-:Y:S01]  /*f520*/  ULDC UR12, c[0x0][0x14] ;  /* 0x00000500000c7ab9 */ /* 0x000fe20000000800 */
[----:B------:R-:W-:-:S02]  /*f530*/  USHF.L.U32 UR11, UR16, UR11, URZ ;  /* 0x0000000b100b7299 */ /* 0x000fc4000800063f */
[----:B------:R-:W-:Y:S02]  /*f540*/  UIMAD.WIDE.U32 UR24, UR8, UR12, URZ ;  /* 0x0000000c081872a5 */ /* 0x000fe4000f8e003f */
[----:B------:R-:W-:Y:S02]  /*f550*/  UIMAD UR21, UR9, UR12, URZ ;  /* 0x0000000c091572a4 */ /* 0x000fe4000f8e023f */
[----:B------:R-:W-:Y:S02]  /*f560*/  ULOP3.LUT UR10, UR10, 0xffff, URZ, 0xc0, !UPT ;  /* 0x0000ffff0a0a7892 */ /* 0x000fe4000f8ec03f */
[----:B------:R-:W-:Y:S02]  /*f570*/  ULOP3.LUT UR6, UR6, 0x40, URZ, 0xc0, !UPT ;  /* 0x0000004006067892 */ /* 0x000fe4000f8ec03f */
[----:B------:R-:W-:Y:S02]  /*f580*/  ULOP3.LUT UR7, UR7, 0x800, URZ, 0xc0, !UPT ;  /* 0x0000080007077892 */ /* 0x000fe4000f8ec03f */
[----:B------:R-:W-:-:S02]  /*f590*/  ULOP3.LUT UR18, URZ, UR18, URZ, 0x33, !UPT ;  /* 0x000000123f127292 */ /* 0x000fc4000f8e333f */
[----:B------:R-:W-:Y:S02]  /*f5a0*/  ULOP3.LUT UR20, UR20, UR11, URZ, 0xfc, !UPT ;  /* 0x0000000b14147292 */ /* 0x000fe4000f8efc3f */
[----:B------:R-:W-:Y:S02]  /*f5b0*/  UIADD3 UR21, UR25, UR21, URZ ;  /* 0x0000001519157290 */ /* 0x000fe4000fffe03f */
[----:B------:R-:W-:Y:S02]  /*f5c0*/  USHF.L.U32 UR22, UR22, UR10, URZ ;  /* 0x0000000a16167299 */ /* 0x000fe4000800063f */
[----:B------:R-:W-:Y:S01]  /*f5d0*/  UIADD3 UR31, UR19, 0x1, URZ ;  /* 0x00000001131f7890 */ /* 0x000fe2000fffe03f */
[----:B------:R-:W-:-:S11]  /*f5e0*/  ULDC.64 UR32, c[0x0][0x198] ;  /* 0x0000660000207ab9 */ /* 0x000fd60000000a00 */
.L_x_314:
[----:B------:R-:W-:-:S03]  /*f5f0*/  UMOV UR8, 0xffffffff ;  /* 0xffffffff00087882 */ /* 0x000fc60000000000 */
[----:B------:R-:W-:Y:S05]  /*f600*/  BRA.DIV UR8, `(.L_x_304) ;  /* 0x0000000e08bc7947 */ /* 0x000fea000b800000 */
[----:B------:R-:W-:-:S13]  /*f610*/  ELECT P0, URZ, PT ;  /* 0x00000000003f782f */ /* 0x000fda0003800000 */
.L_x_324:
[----:B------:R-:W0:Y:S01]  /*f620*/  LDC R2, c[0x0][0x28c] ;  /* 0x0000a300ff027b82 */ /* 0x000e220000000800 */
[----:B------:R-:W-:Y:S01]  /*f630*/  BSSY B1, `(.L_x_305) ;  /* 0x000003d000017945 */ /* 0x000fe20003800000 */
[----:B0-----:R-:W-:-:S13]  /*f640*/  ISETP.LT.OR P0, PT, R2, 0x1, !P0 ;  /* 0x000000010200780c */ /* 0x001fda0004701670 */
[----:B------:R-:W-:Y:S05]  /*f650*/  @P0 BRA `(.L_x_306) ;  /* 0x0000000000e80947 */ /* 0x000fea0003800000 */
[----:B------:R-:W-:Y:S01]  /*f660*/  LEA R5, R5, UR30, 0x1 ;  /* 0x0000001e05057c11 */ /* 0x000fe2000f8e08ff */
[----:B------:R-:W-:Y:S01]  /*f670*/  IMAD.MOV.U32 R13, RZ, RZ, RZ ;  /* 0x000000ffff0d7224 */ /* 0x000fe200078e00ff */
[----:B------:R-:W-:Y:S01]  /*f680*/  LEA R7, R7, UR6, 0x7 ;  /* 0x0000000607077c11 */ /* 0x000fe2000f8e38ff */
[----:B------:R-:W-:Y:S02]  /*f690*/  IMAD.U32 R14, RZ, RZ, UR31 ;  /* 0x0000001fff0e7e24 */ /* 0x000fe4000f8e00ff */
[----:B------:R-:W-:Y:S02]  /*f6a0*/  IMAD.MOV.U32 R2, RZ, RZ, R0 ;  /* 0x000000ffff027224 */ /* 0x000fe400078e0000 */
[----:B------:R-:W-:Y:S02]  /*f6b0*/  IMAD.MOV.U32 R3, RZ, RZ, R8 ;  /* 0x000000ffff037224 */ /* 0x000fe400078e0008 */
[----:B------:R-:W-:-:S07]  /*f6c0*/  IMAD.SHL.U32 R10, R5, 0x80, RZ ;  /* 0x00000080050a7824 */ /* 0x000fce00078e00ff */
.L_x_309:
[----:B------:R-:W0:Y:S01]  /*f6d0*/  S2R R5, SR_CgaCtaId ;  /* 0x0000000000057919 */ /* 0x000e220000008800 */
[----:B------:R-:W-:Y:S01]  /*f6e0*/  MOV R4, 0x400 ;  /* 0x0000040000047802 */ /* 0x000fe20000000f00 */
[----:B------:R-:W1:Y:S03]  /*f6f0*/  S2R R15, SR_TID.X ;  /* 0x00000000000f7919 */ /* 0x000e660000002100 */
[----:B0-----:R-:W-:Y:S02]  /*f700*/  LEA R12, R5, R4, 0x18 ;  /* 0x00000004050c7211 */ /* 0x001fe400078ec0ff */
[----:B------:R-:W-:Y:S02]  /*f710*/  SHF.L.U32 R4, R2, 0x1f, RZ ;  /* 0x0000001f02047819 */ /* 0x000fe400000006ff */
[----:B-1----:R-:W-:Y:S01]  /*f720*/  LOP3.LUT P1, RZ, R15, 0x7f, RZ, 0xc0, !PT ;  /* 0x0000007f0fff7812 */ /* 0x002fe2000782c0ff */
[----:B------:R-:W-:-:S04]  /*f730*/  IMAD R11, R3, 0x8, R12 ;  /* 0x00000008030b7824 */ /* 0x000fc800078e020c */
[----:B------:R-:W0:Y:S08]  /*f740*/  SYNCS.PHASECHK.TRANS64.TRYWAIT P0, [R11+URZ+0x18], R4 ;  /* 0x000018040b0075a7 */ /* 0x000e30000800017f */
[----:B------:R-:W1:Y:S01]  /*f750*/  @!P1 LDC R5, c[0x0][0x500] ;  /* 0x00014000ff059b82 */ /* 0x000e620000000800 */
[----:B0-----:R-:W-:Y:S05]  /*f760*/  @!P0 BRA `(.L_x_307) ;  /* 0x0000000c00848947 */ /* 0x001fea0003800000 */
.L_x_325:
[----:B------:R-:W-:Y:S01]  /*f770*/  UPRMT UR8, UR29, 0x9910, URZ ;  /* 0x000099101d087896 */ /* 0x000fe2000800003f */
[----:B-1----:R1:W-:Y:S03]  /*f780*/  @!P1 SYNCS.ARRIVE.TRANS64 RZ, [R11+URZ], R5 ;  /* 0x000000050bff99a7 */ /* 0x0023e6000800003f */
[----:B------:R-:W-:-:S06]  /*f790*/  UISETP.NE.AND UP0, UPT, UR8, 0x2, UPT ;  /* 0x000000020800788c */ /* 0x000fcc000bf05270 */
[----:B------:R-:W-:-:S13]  /*f7a0*/  PLOP3.LUT P0, PT, PT, PT, UP0, 0x80, 0x0 ;  /* 0x000000000000781c */ /* 0x000fda0003f0f008 */
[----:B-1----:R-:W-:Y:S05]  /*f7b0*/  @P0 BRA `(.L_x_308) ;  /* 0x0000000000040947 */ /* 0x002fea0003800000 */
[----:B------:R-:W-:Y:S01]  /*f7c0*/  BPT.TRAP 0x1 ;  /* 0x000000040000795c */ /* 0x000fe20000300000 */
.L_x_308:
[C---:B0-----:R-:W-:Y:S01]  /*f7d0*/  LEA R4, R3.reuse, UR30, 0x1 ;  /* 0x0000001e03047c11 */ /* 0x041fe2000f8e08ff */
[----:B------:R-:W-:Y:S01]  /*f7e0*/  VIADD R14, R14, 0xffffffff ;  /* 0xffffffff0e0e7836 */ /* 0x000fe20000000000 */
[----:B------:R-:W-:Y:S01]  /*f7f0*/  R2UR UR11, R3 ;  /* 0x00000000030b72ca */ /* 0x000fe200000e0000 */
[----:B------:R-:W-:Y:S01]  /*f800*/  UIADD3 UR14, UP0, UR32, 0xf0, URZ ;  /* 0x000000f0200e7890 */ /* 0x000fe2000ff1e03f */
[----:B------:R-:W-:Y:S01]  /*f810*/  R2UR UR26, R12 ;  /* 0x000000000c1a72ca */ /* 0x000fe200000e0000 */
[----:B------:R-:W-:Y:S01]  /*f820*/  IMAD.U32 R4, R4, 0x1000, R12 ;  /* 0x0000100004047824 */ /* 0x000fe200078e000c */
[----:B------:R-:W-:Y:S01]  /*f830*/  R2UR UR27, R10 ;  /* 0x000000000a1b72ca */ /* 0x000fe200000e0000 */
[----:B------:R-:W-:Y:S01]  /*f840*/  UIADD3 UR34, UP1, UR32, 0x1f0, URZ ;  /* 0x000001f020227890 */ /* 0x000fe2000ff3e03f */
[----:B------:R-:W-:Y:S01]  /*f850*/  R2UR UR9, R11 ;  /* 0x000000000b0972ca */ /* 0x000fe200000e0000 */
[----:B------:R-:W-:Y:S01]  /*f860*/  UIADD3.X UR15, URZ, UR33, URZ, UP0, !UPT ;  /* 0x000000213f0f7290 */ /* 0x000fe200087fe43f */
[----:B------:R-:W-:Y:S01]  /*f870*/  R2UR UR8, R4 ;  /* 0x00000000040872ca */ /* 0x000fe200000e0000 */
[----:B------:R-:W-:Y:S01]  /*f880*/  UPRMT UR23, URZ, 0x5410, UR22 ;  /* 0x000054103f177896 */ /* 0x000fe20008000016 */
[----:B------:R-:W-:Y:S01]  /*f890*/  R2UR UR10, R13 ;  /* 0x000000000d0a72ca */ /* 0x000fe200000e0000 */
[----:B------:R-:W-:Y:S01]  /*f8a0*/  VIADD R3, R3, 0x1 ;  /* 0x0000000103037836 */ /* 0x000fe20000000000 */
[----:B------:R-:W-:Y:S01]  /*f8b0*/  R2UR UR12, R6 ;  /* 0x00000000060c72ca */ /* 0x000fe200000e0000 */
[----:B------:R-:W-:Y:S01]  /*f8c0*/  ULEA UR11, UR11, UR7, 0xc ;  /* 0x000000070b0b7291 */ /* 0x000fe2000f8e603f */
[----:B------:R-:W-:Y:S01]  /*f8d0*/  R2UR UR28, R7 ;  /* 0x00000000071c72ca */ /* 0x000fe200000e0000 */
[----:B------:R-:W-:Y:S01]  /*f8e0*/  UPRMT UR36, URZ, 0x5410, UR20 ;  /* 0x000054103f247896 */ /* 0x000fe20008000014 */
[----:B------:R-:W-:Y:S01]  /*f8f0*/  ISETP.GT.AND P1, PT, R14, 0x1, PT ;  /* 0x000000010e00780c */ /* 0x000fe20003f24270 */
[----:B------:R-:W-:Y:S01]  /*f900*/  UIADD3 UR26, UR26, 0x6100, UR11 ;  /* 0x000061001a1a7890 */ /* 0x000fe2000fffe00b */
[----:B------:R-:W-:Y:S01]  /*f910*/  ISETP.NE.AND P0, PT, R3, 0x3, PT ;  /* 0x000000030300780c */ /* 0x000fe20003f05270 */
[----:B------:R-:W-:Y:S01]  /*f920*/  UIADD3.X UR35, URZ, UR33, URZ, UP1, !UPT ;  /* 0x000000213f237290 */ /* 0x000fe20008ffe43f */
[----:B------:R-:W-:Y:S01]  /*f930*/  VIADD R13, R13, 0x20 ;  /* 0x000000200d0d7836 */ /* 0x000fe20000000000 */
[----:B------:R-:W-:Y:S01]  /*f940*/  UIADD3 UR8, UR8, 0x100, URZ ;  /* 0x0000010008087890 */ /* 0x000fe2000fffe03f */
[----:B------:R-:W-:Y:S01]  /*f950*/  SEL R5, RZ, 0x1, P0 ;  /* 0x00000001ff057807 */ /* 0x000fe20000000000 */
[----:B------:R-:W-:Y:S01]  /*f960*/  UMOV UR16, 0x0 ;  /* 0x0000000000107882 */ /* 0x000fe20000000000 */
[----:B------:R-:W-:Y:S01]  /*f970*/  UMOV UR17, 0x10000000 ;  /* 0x1000000000117882 */ /* 0x000fe20000000000 */
[----:B------:R-:W-:Y:S01]  /*f980*/  UMOV UR11, UR27 ;  /* 0x0000001b000b7c82 */ /* 0x000fe20008000000 */
[----:B------:R-:W-:-:S02]  /*f990*/  LOP3.LUT R2, R2, R5, RZ, 0x3c, !PT ;  /* 0x0000000502027212 */ /* 0x000fc400078e3cff */
[----:B------:R-:W-:Y:S02]  /*f9a0*/  SEL R3, R3, RZ, P0 ;  /* 0x000000ff03037207 */ /* 0x000fe40000000000 */
[----:B------:R0:W-:Y:S02]  /*f9b0*/  UTMALDG.3D.MULTICAST [UR8], [UR14], UR23, desc[UR16] ;  /* 0x000010080e0073b4 */ /* 0x0001e40008011817 */
[----:B0-----:R-:W-:Y:S01]  /*f9c0*/  UMOV UR8, UR26 ;  /* 0x0000001a00087c82 */ /* 0x001fe20008000000 */
[----:B------:R-:W-:Y:S02]  /*f9d0*/  UMOV UR11, UR28 ;  /* 0x0000001c000b7c82 */ /* 0x000fe40008000000 */
[----:B------:R0:W-:Y:S02]  /*f9e0*/  UTMALDG.3D.MULTICAST [UR8], [UR34], UR36, desc[UR16] ;  /* 0x00001008220073b4 */ /* 0x0001e40008011824 */
[----:B0-----:R-:W-:Y:S05]  /*f9f0*/  @P1 BRA `(.L_x_309) ;  /* 0xfffffffc00341947 */ /* 0x001fea000383ffff */
.L_x_306:
[----:B------:R-:W-:Y:S05]  /*fa00*/  BSYNC B1 ;  /* 0x0000000000017941 */ /* 0x000fea0003800000 */
.L_x_305:
[----:B------:R-:W2:Y:S01]  /*fa10*/  LDL.LU R15, [R1+0x80] ;  /* 0x00008000010f7983 */ /* 0x000ea20000300800 */
[----:B------:R-:W-:Y:S01]  /*fa20*/  LOP3.LUT P1, RZ, R9, 0xff, RZ, 0xc0, !PT ;  /* 0x000000ff09ff7812 */ /* 0x000fe2000782c0ff */
[----:B------:R-:W-:Y:S01]  /*fa30*/  VIADD R8, R8, UR19 ;  /* 0x0000001308087c36 */ /* 0x000fe20008000000 */
[----:B------:R-:W-:Y:S01]  /*fa40*/  ULDC.64 UR8, c[0x0][0x650] ;  /* 0x0001940000087ab9 */ /* 0x000fe20000000a00 */
[----:B------:R-:W3:Y:S01]  /*fa50*/  LDL.LU R12, [R1+0x84] ;  /* 0x00008400010c7983 */ /* 0x000ee20000300800 */
[----:B------:R-:W-:Y:S01]  /*fa60*/  IMAD.U32 R5, RZ, RZ, UR19 ;  /* 0x00000013ff057e24 */ /* 0x000fe2000f8e00ff */
[----:B------:R-:W-:Y:S01]  /*fa70*/  UISETP.GE.U32.AND UP0, UPT, UR19, 0x3, UPT ;  /* 0x000000031300788c */ /* 0x000fe2000bf06070 */
[----:B------:R-:W-:Y:S01]  /*fa80*/  ISETP.GT.U32.AND P0, PT, R8, 0x2, PT ;  /* 0x000000020800780c */ /* 0x000fe20003f04070 */
[----:B------:R-:W-:Y:S01]  /*fa90*/  BSSY B1, `(.L_x_310) ;  /* 0x000006d000017945 */ /* 0x000fe20003800000 */
[----:B------:R-:W-:Y:S01]  /*faa0*/  IMAD.MOV.U32 R7, RZ, RZ, -0x1 ;  /* 0xffffffffff077424 */ /* 0x000fe200078e00ff */
[----:B------:R-:W-:Y:S01]  /*fab0*/  PRMT R9, RZ, 0x7610, R9 ;  /* 0x00007610ff097816 */ /* 0x000fe20000000009 */
[----:B------:R-:W-:Y:S01]  /*fac0*/  IMAD.MOV.U32 R6, RZ, RZ, -0x1 ;  /* 0xffffffffff067424 */ /* 0x000fe200078e00ff */
[----:B------:R-:W-:-:S02]  /*fad0*/  ISETP.LT.U32.AND P0, PT, R5, 0x3, P0 ;  /* 0x000000030500780c */ /* 0x000fc40000701070 */
[----:B------:R-:W0:Y:S01]  /*fae0*/  @P1 S2R R3, SR_CgaCtaId ;  /* 0x0000000000031919 */ /* 0x000e220000008800 */
[----:B------:R-:W-:Y:S02]  /*faf0*/  @P1 MOV R2, 0x400 ;  /* 0x0000040000021802 */ /* 0x000fe40000000f00 */
[----:B------:R-:W-:Y:S02]  /*fb00*/  PLOP3.LUT P2, PT, PT, PT, UP0, 0x80, 0x0 ;  /* 0x000000000000781c */ /* 0x000fe40003f4f008 */
[----:B0-----:R-:W-:Y:S01]  /*fb10*/  @P1 LEA R4, R3, R2, 0x18 ;  /* 0x0000000203041211 */ /* 0x001fe200078ec0ff */
[----:B------:R-:W-:-:S03]  /*fb20*/  IMAD.WIDE.U32 R2, R8, -0x55555555, RZ ;  /* 0xaaaaaaab08027825 */ /* 0x000fc600078e00ff */
[----:B------:R0:W-:Y:S02]  /*fb30*/  @P1 SYNCS.ARRIVE.TRANS64.A1T0 RZ, [R4+URZ+0x48], RZ ;  /* 0x000048ff04ff19a7 */ /* 0x0001e4000810003f */
[----:B------:R-:W-:Y:S02]  /*fb40*/  SHF.R.U32.HI R5, RZ, 0x1, R3 ;  /* 0x00000001ff057819 */ /* 0x000fe40000011603 */
[----:B------:R-:W-:Y:S02]  /*fb50*/  SEL R3, RZ, 0x1, !P0 ;  /* 0x00000001ff037807 */ /* 0x000fe40004000000 */
[----:B------:R-:W-:Y:S01]  /*fb60*/  PRMT R2, RZ, 0x7610, R2 ;  /* 0x00007610ff027816 */ /* 0x000fe20000000002 */
[----:B------:R-:W-:Y:S01]  /*fb70*/  IMAD R8, R5, -0x3, R8 ;  /* 0xfffffffd05087824 */ /* 0x000fe200078e0208 */
[----:B------:R-:W-:-:S04]  /*fb80*/  LOP3.LUT R0, R0, R3, RZ, 0x3c, !PT ;  /* 0x0000000300007212 */ /* 0x000fc800078e3cff */
[----:B------:R-:W-:Y:S01]  /*fb90*/  @P2 LOP3.LUT R0, R0, 0x1, R5, 0x78, !PT ;  /* 0x0000000100002812 */ /* 0x000fe200078e7805 */
[----:B------:R-:W-:Y:S01]  /*fba0*/  IMAD.MOV.U32 R5, RZ, RZ, -0x1 ;  /* 0xffffffffff057424 */ /* 0x000fe200078e00ff */
[----:B---3--:R-:W-:-:S04]  /*fbb0*/  IADD3 R12, P1, R12, UR24, RZ ;  /* 0x000000180c0c7c10 */ /* 0x008fc8000ff3e0ff */
[----:B--2---:R-:W-:Y:S01]  /*fbc0*/  IADD3.X R15, R15, UR21, RZ, P1, !PT ;  /* 0x000000150f0f7c10 */ /* 0x004fe20008ffe4ff */
[----:B------:R0:W-:Y:S01]  /*fbd0*/  STL [R1+0x84], R12 ;  /* 0x0000840c01007387 */ /* 0x0001e20000100800 */
[----:B------:R-:W-:-:S03]  /*fbe0*/  ISETP.GE.U32.AND P0, PT, R12, UR8, PT ;  /* 0x000000080c007c0c */ /* 0x000fc6000bf06070 */
[----:B------:R0:W-:Y:S01]  /*fbf0*/  STL [R1+0x80], R15 ;  /* 0x0000800f01007387 */ /* 0x0001e20000100800 */
[----:B------:R-:W-:-:S13]  /*fc00*/  ISETP.GE.U32.AND.EX P0, PT, R15, UR9, PT, P0 ;  /* 0x000000090f007c0c */ /* 0x000fda000bf06100 */
[----:B0-----:R-:W-:Y:S05]  /*fc10*/  @P0 BRA `(.L_x_311) ;  /* 0x0000000400500947 */ /* 0x001fea0003800000 */
[----:B------:R-:W-:Y:S01]  /*fc20*/  ULDC.64 UR8, c[0x0][0x628] ;  /* 0x00018a0000087ab9 */ /* 0x000fe20000000a00 */
[----:B------:R-:W0:Y:S01]  /*fc30*/  S2R R11, SR_CTAID.X ;  /* 0x00000000000b7919 */ /* 0x000e220000002500 */
[----:B------:R-:W-:Y:S01]  /*fc40*/  ISETP.NE.U32.AND P0, PT, RZ, UR8, PT ;  /* 0x00000008ff007c0c */ /* 0x000fe2000bf05070 */
[----:B------:R-:W-:Y:S01]  /*fc50*/  ULDC UR11, c[0x0][0x630] ;  /* 0x00018c00000b7ab9 */ /* 0x000fe20000000800 */
[----:B------:R-:W-:Y:S01]  /*fc60*/  IMAD.MOV.U32 R2, RZ, RZ, R12 ;  /* 0x000000ffff027224 */ /* 0x000fe200078e000c */
[----:B------:R-:W1:Y:S01]  /*fc70*/  S2R R10, SR_CTAID.Y ;  /* 0x00000000000a7919 */ /* 0x000e620000002600 */
[----:B------:R-:W-:Y:S01]  /*fc80*/  ISETP.NE.AND.EX P0, PT, RZ, UR9, PT, P0 ;  /* 0x00000009ff007c0c */ /* 0x000fe2000bf05300 */
[----:B------:R-:W-:-:S12]  /*fc90*/  IMAD.MOV.U32 R3, RZ, RZ, R15 ;  /* 0x000000ffff037224 */ /* 0x000fd800078e000f */
[----:B------:R-:W-:Y:S05]  /*fca0*/  @!P0 BRA `(.L_x_312) ;  /* 0x0000000000288947 */ /* 0x000fea0003800000 */
[----:B------:R-:W-:Y:S02]  /*fcb0*/  ULDC UR10, c[0x0][0x634] ;  /* 0x00018d00000a7ab9 */ /* 0x000fe40000000800 */
[----:B------:R-:W-:-:S05]  /*fcc0*/  IADD3 R7, P0, R12, UR10, RZ ;  /* 0x0000000a0c077c10 */ /* 0x000fca000ff1e0ff */
[----:B------:R-:W-:-:S04]  /*fcd0*/  IMAD.X R13, RZ, RZ, R15, P0 ;  /* 0x000000ffff0d7224 */ /* 0x000fc800000e060f */
[----:B------:R-:W-:-:S04]  /*fce0*/  IMAD.WIDE.U32 R4, R13, UR8, RZ ;  /* 0x000000080d047c25 */ /* 0x000fc8000f8e00ff */
[----:B------:R-:W-:-:S04]  /*fcf0*/  IMAD.WIDE.U32 R4, P0, R7, UR9, R4 ;  /* 0x0000000907047c25 */ /* 0x000fc8000f800004 */
[----:B------:R-:W-:-:S04]  /*fd00*/  IMAD.WIDE.U32 R6, R7, UR8, RZ ;  /* 0x0000000807067c25 */ /* 0x000fc8000f8e00ff */
[----:B------:R-:W-:Y:S01]  /*fd10*/  IMAD.X R3, RZ, RZ, RZ, P0 ;  /* 0x000000ffff037224 */ /* 0x000fe200000e06ff */
[----:B------:R-:W-:Y:S01]  /*fd20*/  IADD3 RZ, P0, R7, R4, RZ ;  /* 0x0000000407ff7210 */ /* 0x000fe20007f1e0ff */
[----:B------:R-:W-:-:S04]  /*fd30*/  IMAD.MOV.U32 R2, RZ, RZ, R5 ;  /* 0x000000ffff027224 */ /* 0x000fc800078e0005 */
[----:B------:R-:W-:-:S08]  /*fd40*/  IMAD.WIDE.U32.X R2, R13, UR9, R2, P0 ;  /* 0x000000090d027c25 */ /* 0x000fd000080e0402 */
.L_x_312:
[--C-:B------:R-:W-:Y:S01]  /*fd50*/  SHF.R.U64 R6, R2, UR11, R3.reuse ;  /* 0x0000000b02067c19 */ /* 0x100fe20008001203 */
[----:B------:R-:W-:Y:S01]  /*fd60*/  ULDC.64 UR8, c[0x0][0x620] ;  /* 0x0001880000087ab9 */ /* 0x000fe20000000a00 */
[----:B------:R-:W-:Y:S01]  /*fd70*/  SHF.R.U32.HI R2, RZ, UR11, R3 ;  /* 0x0000000bff027c19 */ /* 0x000fe20008011603 */
[----:B------:R-:W-:Y:S01]  /*fd80*/  IMAD.MOV.U32 R3, RZ, RZ, R15 ;  /* 0x000000ffff037224 */ /* 0x000fe200078e000f */
[----:B------:R-:W-:Y:S01]  /*fd90*/  IADD3 R5, P0, RZ, -R6, RZ ;  /* 0x80000006ff057210 */ /* 0x000fe20007f1e0ff */
[----:B------:R-:W2:Y:S01]  /*fda0*/  LDC R16, c[0x0][0x144] ;  /* 0x00005100ff107b82 */ /* 0x000ea20000000800 */
[----:B0-----:R-:W-:Y:S01]  /*fdb0*/  I2FP.F32.U32 R7, R11 ;  /* 0x0000000b00077245 */ /* 0x001fe20000201000 */
[----:B------:R-:W-:Y:S01]  /*fdc0*/  ULDC.64 UR14, c[0x0][0x640] ;  /* 0x00019000000e7ab9 */ /* 0x000fe20000000a00 */
[----:B------:R-:W-:Y:S01]  /*fdd0*/  ULDC UR10, c[0x0][0x608] ;  /* 0x00018200000a7ab9 */ /* 0x000fe20000000800 */
[----:B------:R-:W-:Y:S01]  /*fde0*/  IMAD.X R2, RZ, RZ, ~R2, P0 ;  /* 0x000000ffff027224 */ /* 0x000fe200000e0e02 */
[----:B------:R-:W-:-:S03]  /*fdf0*/  ISETP.NE.U32.AND P0, PT, RZ, UR14, PT ;  /* 0x0000000eff007c0c */ /* 0x000fc6000bf05070 */
[----:B------:R-:W-:Y:S01]  /*fe00*/  IMAD R4, R2, UR8, RZ ;  /* 0x0000000802047c24 */ /* 0x000fe2000f8e02ff */
[----:B------:R-:W0:Y:S01]  /*fe10*/  LDC R13, c[0x0][0x148] ;  /* 0x00005200ff0d7b82 */ /* 0x000e220000000800 */
[----:B------:R-:W-:Y:S01]  /*fe20*/  IMAD.MOV.U32 R2, RZ, RZ, R12 ;  /* 0x000000ffff027224 */ /* 0x000fe200078e000c */
[----:B------:R-:W-:-:S03]  /*fe30*/  ISETP.NE.AND.EX P0, PT, RZ, UR15, PT, P0 ;  /* 0x0000000fff007c0c */ /* 0x000fc6000bf05300 */
[----:B------:R-:W-:Y:S01]  /*fe40*/  IMAD.WIDE.U32 R2, R5, UR8, R2 ;  /* 0x0000000805027c25 */ /* 0x000fe2000f8e0002 */
[----:B------:R-:W-:-:S03]  /*fe50*/  ULDC UR8, c[0x0][0x150] ;  /* 0x0000540000087ab9 */ /* 0x000fc60000000800 */
[----:B------:R-:W-:Y:S02]  /*fe60*/  IMAD R5, R5, UR9, R4 ;  /* 0x0000000905057c24 */ /* 0x000fe4000f8e0204 */
[----:B------:R-:W-:Y:S01]  /*fe70*/  FMUL R4, R7, UR8 ;  /* 0x0000000807047c20 */ /* 0x000fe20008400000 */
[----:B------:R-:W-:Y:S01]  /*fe80*/  ULDC UR8, c[0x0][0x618] ;  /* 0x0001860000087ab9 */ /* 0x000fe20000000800 */
[----:B------:R-:W-:Y:S01]  /*fe90*/  ULDC UR9, c[0x0][0x154] ;  /* 0x0000550000097ab9 */ /* 0x000fe20000000800 */
[----:B------:R-:W-:-:S03]  /*fea0*/  IMAD.IADD R3, R3, 0x1, R5 ;  /* 0x0000000103037824 */ /* 0x000fc600078e0205 */
[----:B------:R-:W3:Y:S02]  /*feb0*/  F2I.U32.TRUNC.NTZ R4, R4 ;  /* 0x0000000400047305 */ /* 0x000ee4000020f000 */
[----:B------:R-:W-:Y:S02]  /*fec0*/  SHF.R.U64 R7, R2, UR8, R3 ;  /* 0x0000000802077c19 */ /* 0x000fe40008001203 */
[----:B-1----:R-:W-:-:S05]  /*fed0*/  I2FP.F32.U32 R2, R10 ;  /* 0x0000000a00027245 */ /* 0x002fca0000201000 */
[----:B------:R-:W-:Y:S01]  /*fee0*/  FMUL R5, R2, UR9 ;  /* 0x0000000902057c20 */ /* 0x000fe20008400000 */
[----:B------:R-:W-:Y:S01]  /*fef0*/  SHF.R.U32.HI R2, RZ, UR8, R3 ;  /* 0x00000008ff027c19 */ /* 0x000fe20008011603 */
[----:B------:R-:W-:Y:S02]  /*ff00*/  ULDC UR8, c[0x0][0x658] ;  /* 0x0001960000087ab9 */ /* 0x000fe40000000800 */
[----:B------:R1:W4:Y:S01]  /*ff10*/  F2I.U32.TRUNC.NTZ R15, R5 ;  /* 0x00000005000f7305 */ /* 0x000322000020f000 */
[--C-:B------:R-:W-:Y:S02]  /*ff20*/  SHF.R.U64 R14, R7, UR10, R2.reuse ;  /* 0x0000000a070e7c19 */ /* 0x100fe40008001202 */
[----:B------:R-:W-:Y:S01]  /*ff30*/  SHF.R.U32.HI R3, RZ, UR10, R2 ;  /* 0x0000000aff037c19 */ /* 0x000fe20008011602 */
[----:B---3--:R-:W-:-:S03]  /*ff40*/  IMAD.MOV R2, RZ, RZ, -R4 ;  /* 0x000000ffff027224 */ /* 0x008fc600078e0a04 */
[----:B------:R-:W-:Y:S01]  /*ff50*/  SHF.R.U64 R12, R14, UR8, R3 ;  /* 0x000000080e0c7c19 */ /* 0x000fe20008001203 */
[----:B--2---:R-:W-:Y:S01]  /*ff60*/  IMAD R17, R16, R2, R11 ;  /* 0x0000000210117224 */ /* 0x004fe200078e020b */
[----:B------:R-:W-:-:S03]  /*ff70*/  SHF.R.U32.HI R4, RZ, UR8, R3 ;  /* 0x00000008ff047c19 */ /* 0x000fc60008011603 */
[----:B------:R-:W-:Y:S02]  /*ff80*/  IMAD.MOV.U32 R2, RZ, RZ, R12 ;  /* 0x000000ffff027224 */ /* 0x000fe400078e000c */
[----:B------:R-:W-:Y:S01]  /*ff90*/  IMAD.MOV.U32 R3, RZ, RZ, R4 ;  /* 0x000000ffff037224 */ /* 0x000fe200078e0004 */
[----:B-1--4-:R-:W-:Y:S06]  /*ffa0*/  @!P0 BRA `(.L_x_313) ;  /* 0x0000000000288947 */ /* 0x012fec0003800000 */
[----:B------:R-:W-:Y:S02]  /*ffb0*/  ULDC UR8, c[0x0][0x64c] ;  /* 0x0001930000087ab9 */ /* 0x000fe40000000800 */
[----:B------:R-:W-:-:S05]  /*ffc0*/  IADD3 R3, P0, R12, UR8, RZ ;  /* 0x000000080c037c10 */ /* 0x000fca000ff1e0ff */
[----:B------:R-:W-:-:S04]  /*ffd0*/  IMAD.X R11, RZ, RZ, R4, P0 ;  /* 0x000000ffff0b7224 */ /* 0x000fc800000e0604 */
[----:B------:R-:W-:-:S04]  /*ffe0*/  IMAD.WIDE.U32 R4, R11, UR14, RZ ;  /* 0x0000000e0b047c25 */ /* 0x000fc8000f8e00ff */
[----:B------:R-:W-:-:S04]  /*fff0*/  IMAD.WIDE.U32 R4, P0, R3, UR15, R4 ;  /* 0x0000000f03047c25 */ /* 0x000fc8000f800004 */
[----:B------:R-:W-:-:S04]  /*10000*/  IMAD.WIDE.U32 R2, R3, UR14, RZ ;  /* 0x0000000e03027c25 */ /* 0x000fc8000f8e00ff */
[----:B------:R-:W-:Y:S01]  /*10010*/  IMAD.MOV.U32 R2, RZ, RZ, R5 ;  /* 0x000000ffff027224 */ /* 0x000fe200078e0005 */
[----:B------:R-:W-:Y:S01]  /*10020*/  IADD3 RZ, P1, R3, R4, RZ ;  /* 0x0000000403ff7210 */ /* 0x000fe20007f3e0ff */
[----:B------:R-:W-:-:S04]  /*10030*/  IMAD.X R3, RZ, RZ, RZ, P0 ;  /* 0x000000ffff037224 */ /* 0x000fc800000e06ff */
[----:B------:R-:W-:-:S08]  /*10040*/  IMAD.WIDE.U32.X R2, R11, UR15, R2, P1 ;  /* 0x0000000f0b027c25 */ /* 0x000fd000088e0402 */
.L_x_313:
[----:B------:R-:W-:Y:S01]  /*10050*/  ULDC UR8, c[0x0][0x648] ;  /* 0x0001920000087ab9 */ /* 0x000fe20000000800 */
[----:B------:R-:W-:Y:S01]  /*10060*/  IMAD.MOV R15, RZ, RZ, -R15 ;  /* 0x000000ffff0f7224 */ /* 0x000fe200078e0a0f */
[----:B------:R-:W-:Y:S01]  /*10070*/  SHF.R.U64 R3, R2, UR8, R3 ;  /* 0x0000000802037c19 */ /* 0x000fe20008001203 */
[----:B------:R-:W-:Y:S01]  /*10080*/  ULDC UR8, c[0x0][0x638] ;  /* 0x00018e0000087ab9 */ /* 0x000fe20000000800 */
[----:B------:R-:W-:Y:S01]  /*10090*/  LOP3.LUT R2, R14, UR18, RZ, 0xc0, !PT ;  /* 0x000000120e027c12 */ /* 0x000fe2000f8ec0ff */
[----:B0-----:R-:W-:Y:S01]  /*100a0*/  @P4 IMAD R17, R13, R15, R10 ;  /* 0x0000000f0d114224 */ /* 0x001fe200078e020a */
[----:B------:R-:W-:Y:S01]  /*100b0*/  LOP3.LUT R7, R7, UR4, RZ, 0xc0, !PT ;  /* 0x0000000407077c12 */ /* 0x000fe2000f8ec0ff */
[----:B------:R-:W-:Y:S01]  /*100c0*/  IMAD.MOV R5, RZ, RZ, -R3 ;  /* 0x000000ffff057224 */ /* 0x000fe200078e0a03 */
[----:B------:R-:W-:Y:S01]  /*100d0*/  ULDC UR9, c[0x0][0x610] ;  /* 0x0001840000097ab9 */ /* 0x000fe20000000800 */
[----:B------:R-:W-:Y:S02]  /*100e0*/  IMAD R2, R3, UR5, R2 ;  /* 0x0000000503027c24 */ /* 0x000fe4000f8e0202 */
[----:B------:R-:W-:Y:S01]  /*100f0*/  IMAD R12, R5, UR8, R12 ;  /* 0x00000008050c7c24 */ /* 0x000fe2000f8e020c */
[----:B------:R-:W-:Y:S01]  /*10100*/  ULDC UR8, c[0x0][0x600] ;  /* 0x0001800000087ab9 */ /* 0x000fe20000000800 */
[----:B------:R-:W-:-:S02]  /*10110*/  IMAD R5, R2, UR9, R17 ;  /* 0x0000000902057c24 */ /* 0x000fc4000f8e0211 */
[----:B------:R-:W-:Y:S02]  /*10120*/  IMAD R12, R12, UR8, R7 ;  /* 0x000000080c0c7c24 */ /* 0x000fe4000f8e0207 */
[----:B------:R-:W-:-:S03]  /*10130*/  IMAD.MOV.U32 R2, RZ, RZ, 0x1 ;  /* 0x00000001ff027424 */ /* 0x000fc600078e00ff */
[----:B------:R-:W-:Y:S02]  /*10140*/  SEL R7, R12, R5, !P4 ;  /* 0x000000050c077207 */ /* 0x000fe40006000000 */
[----:B------:R-:W-:-:S07]  /*10150*/  SEL R5, R5, R12, !P4 ;  /* 0x0000000c05057207 */ /* 0x000fce0006000000 */
.L_x_311:
[----:B------:R-:W-:Y:S05]  /*10160*/  BSYNC B1 ;  /* 0x0000000000017941 */ /* 0x000fea0003800000 */
.L_x_310:
[----:B------:R-:W-:-:S13]  /*10170*/  LOP3.LUT P0, RZ, R2, 0xff, RZ, 0xc0, !PT ;  /* 0x000000ff02ff7812 */ /* 0x000fda000780c0ff */
[----:B------:R-:W-:Y:S05]  /*10180*/  @P0 BRA `(.L_x_314) ;  /* 0xfffffff400180947 */ /* 0x000fea000383ffff */
[----:B------:R-:W-:Y:S05]  /*10190*/  BSYNC B0 ;  /* 0x0000000000007941 */ /* 0x000fea0003800000 */
.L_x_303:
[----:B------:R-:W-:-:S03]  /*101a0*/  UMOV UR8, 0xffffffff ;  /* 0xffffffff00087882 */ /* 0x000fc60000000000 */
[----:B------:R-:W-:Y:S05]  /*101b0*/  BRA.DIV UR8, `(.L_x_315) ;  /* 0x0000000608047947 */ /* 0x000fea000b800000 */
[----:B------:R-:W-:-:S13]  /*101c0*/  ELECT P0, URZ, PT ;  /* 0x00000000003f782f */ /* 0x000fda0003800000 */
.L_x_328:
[----:B------:R-:W-:Y:S04]  /*101d0*/  BSSY B0, `(.L_x_316) ;  /* 0x0000023000007945 */ /* 0x000fe80003800000 */
[----:B------:R-:W-:Y:S05]  /*101e0*/  @!P0 BRA `(.L_x_317) ;  /* 0x0000000000848947 */ /* 0x000fea0003800000 */
[----:B------:R-:W-:-:S04]  /*101f0*/  ULOP3.LUT UR8, UR13, 0x2, URZ, 0xfc, !UPT ;  /* 0x000000020d087892 */ /* 0x000fc8000f8efc3f */
[----:B------:R-:W-:-:S06]  /*10200*/  UISETP.NE.AND UP0, UPT, UR8, 0x3, UPT ;  /* 0x000000030800788c */ /* 0x000fcc000bf05270 */
[----:B------:R-:W-:-:S13]  /*10210*/  PLOP3.LUT P0, PT, PT, PT, UP0, 0x80, 0x0 ;  /* 0x000000000000781c */ /* 0x000fda0003f0f008 */
[----:B------:R-:W-:Y:S05]  /*10220*/  @!P0 BRA `(.L_x_318) ;  /* 0x0000000000048947 */ /* 0x000fea0003800000 */
[----:B------:R-:W-:Y:S01]  /*10230*/  BPT.TRAP 0x1 ;  /* 0x000000040000795c */ /* 0x000fe20000300000 */
.L_x_318:
[----:B------:R-:W0:Y:S01]  /*10240*/  S2R R3, SR_CgaCtaId ;  /* 0x0000000000037919 */ /* 0x000e220000008800 */
[----:B------:R-:W-:-:S04]  /*10250*/  MOV R2, 0x400 ;  /* 0x0000040000027802 */ /* 0x000fc80000000f00 */
[----:B0-----:R-:W-:Y:S02]  /*10260*/  LEA R3, R3, R2, 0x18 ;  /* 0x0000000203037211 */ /* 0x001fe400078ec0ff */
[----:B------:R-:W-:-:S03]  /*10270*/  SHF.L.U32 R2, R0, 0x1f, RZ ;  /* 0x0000001f00027819 */ /* 0x000fc600000006ff */
[----:B------:R-:W-:-:S04]  /*10280*/  VIADD R3, R3, 0x18 ;  /* 0x0000001803037836 */ /* 0x000fc80000000000 */
[C---:B------:R-:W-:Y:S02]  /*10290*/  IMAD R7, R8.reuse, 0x8, R3 ;  /* 0x0000000808077824 */ /* 0x040fe400078e0203 */
[----:B------:R-:W-:Y:S02]  /*102a0*/  VIADD R8, R8, 0x1 ;  /* 0x0000000108087836 */ /* 0x000fe40000000000 */
[----:B------:R-:W0:Y:S03]  /*102b0*/  SYNCS.PHASECHK.TRANS64.TRYWAIT P0, [R7+URZ], R2 ;  /* 0x00000002070075a7 */ /* 0x000e26000800017f */
[----:B------:R-:W-:-:S04]  /*102c0*/  ISETP.NE.AND P1, PT, R8, 0x3, PT ;  /* 0x000000030800780c */ /* 0x000fc80003f25270 */
[----:B------:R-:W-:Y:S02]  /*102d0*/  SEL R5, RZ, 0x1, P1 ;  /* 0x00000001ff057807 */ /* 0x000fe40000800000 */
[----:B------:R-:W-:Y:S02]  /*102e0*/  SEL R8, R8, RZ, P1 ;  /* 0x000000ff08087207 */ /* 0x000fe40000800000 */
[----:B------:R-:W-:-:S03]  /*102f0*/  LOP3.LUT R5, R0, R5, RZ, 0x3c, !PT ;  /* 0x0000000500057212 */ /* 0x000fc600078e3cff */
[----:B------:R-:W-:Y:S01]  /*10300*/  IMAD R9, R8, 0x8, R3 ;  /* 0x0000000808097824 */ /* 0x000fe200078e0203 */
[----:B------:R-:W-:Y:S01]  /*10310*/  SHF.L.U32 R4, R5, 0x1f, RZ ;  /* 0x0000001f05047819 */ /* 0x000fe200000006ff */
[----:B0-----:R-:W-:Y:S06]  /*10320*/  @!P0 BRA `(.L_x_319) ;  /* 0x0000000000c88947 */ /* 0x001fec0003800000 */
.L_x_329:
[----:B------:R-:W1:Y:S01]  /*10330*/  SYNCS.PHASECHK.TRANS64.TRYWAIT P0, [R9+URZ], R4 ;  /* 0x00000004090075a7 */ /* 0x000e62000800017f */
[----:B------:R-:W-:-:S05]  /*10340*/  VIADD R0, R8, 0x1 ;  /* 0x0000000108007836 */ /* 0x000fca0000000000 */
[----:B------:R-:W-:-:S04]  /*10350*/  ISETP.NE.AND P1, PT, R0, 0x3, PT ;  /* 0x000000030000780c */ /* 0x000fc80003f25270 */
[----:B0-----:R-:W-:Y:S02]  /*10360*/  SEL R2, RZ, 0x1, P1 ;  /* 0x00000001ff027807 */ /* 0x001fe40000800000 */
[----:B------:R-:W-:Y:S02]  /*10370*/  SEL R0, R0, RZ, P1 ;  /* 0x000000ff00007207 */ /* 0x000fe40000800000 */
[----:B------:R-:W-:Y:S01]  /*10380*/  LOP3.LUT R2, R5, R2, RZ, 0x3c, !PT ;  /* 0x0000000205027212 */ /* 0x000fe200078e3cff */
[----:B-1----:R-:W-:Y:S06]  /*10390*/  @!P0 BRA `(.L_x_320) ;  /* 0x0000000000c08947 */ /* 0x002fec0003800000 */
.L_x_330:
[----:B------:R-:W-:Y:S01]  /*103a0*/  IMAD R3, R0, 0x8, R3 ;  /* 0x0000000800037824 */ /* 0x000fe200078e0203 */
[----:B------:R-:W-:-:S07]  /*103b0*/  SHF.L.U32 R0, R2, 0x1f, RZ ;  /* 0x0000001f02007819 */ /* 0x000fce00000006ff */
.L_x_321:
[----:B-1----:R1:W2:Y:S02]  /*103c0*/  SYNCS.PHASECHK.TRANS64.TRYWAIT P0, [R3+URZ], R0 ;  /* 0x00000000030075a7 */ /* 0x0022a4000800017f */
[----:B--2---:R-:W-:Y:S05]  /*103d0*/  @!P0 NANOSLEEP.SYNCS 0x989680 ;  /* 0x009896800000895d */ /* 0x004fea0003900000 */
[----:B------:R-:W2:Y:S02]  /*103e0*/  @!P0 SYNCS.PHASECHK.TRANS64 P0, [R3+URZ], R0 ;  /* 0x00000000030085a7 */ /* 0x000ea4000800007f */
[----:B--2---:R-:W-:Y:S05]  /*103f0*/  @!P0 BRA `(.L_x_321) ;  /* 0xfffffffc00f08947 */ /* 0x004fea000383ffff */
.L_x_317:
[----:B------:R-:W-:Y:S05]  /*10400*/  BSYNC B0 ;  /* 0x0000000000007941 */ /* 0x000fea0003800000 */
.L_x_316:
[----:B------:R-:W-:Y:S05]  /*10410*/  EXIT ;  /* 0x000000000000794d */ /* 0x000fea0003800000 */
.L_x_21:
[----:B-1----:R-:W-:-:S04]  /*10420*/  IMAD.U32 R3, RZ, RZ, UR7 ;  /* 0x00000007ff037e24 */ /* 0x002fc8000f8e00ff */
[----:B------:R1:W3:Y:S03]  /*10430*/  SYNCS.PHASECHK.TRANS64.TRYWAIT P0, [R3+URZ], R0 ;  /* 0x00000000030075a7 */ /* 0x0002e6000800017f */
[----:B---3--:R-:W-:Y:S05]  /*10440*/  @!P0 NANOSLEEP.SYNCS 0x989680 ;  /* 0x009896800000895d */ /* 0x008fea0003900000 */
[----:B------:R-:W3:Y:S02]  /*10450*/  @!P0 SYNCS.PHASECHK.TRANS64 P0, [R3+URZ], R0 ;  /* 0x00000000030085a7 */ /* 0x000ee4000800007f */
[----:B---3--:R-:W-:Y:S05]  /*10460*/  @!P0 BRA `(.L_x_21) ;  /* 0xfffffffc00ec8947 */ /* 0x008fea000383ffff */
[----:B------:R-:W-:Y:S05]  /*10470*/  BRA `(.L_x_20) ;  /* 0xffffff18006c7947 */ /* 0x000fea000383ffff */
.L_x_27:
[----:B-----5:R1:W-:Y:S02]  /*10480*/  STL [R1+0x90], R0 ;  /* 0x0000900001007387 */ /* 0x0203e40000100800 */
[----:B-1----:R-:W-:-:S04]  /*10490*/  IMAD.U32 R0, RZ, RZ, UR9 ;  /* 0x00000009ff007e24 */ /* 0x002fc8000f8e00ff */
[----:B------:R1:W4:Y:S03]  /*104a0*/  SYNCS.PHASECHK.TRANS64.TRYWAIT P0, [R0+URZ], R229 ;  /* 0x000000e5000075a7 */ /* 0x000326000800017f */
[----:B----4-:R-:W-:Y:S05]  /*104b0*/  @!P0 NANOSLEEP.SYNCS 0x989680 ;  /* 0x009896800000895d */ /* 0x010fea0003900000 */
[----:B------:R1:W4:Y:S02]  /*104c0*/  @!P0 SYNCS.PHASECHK.TRANS64 P0, [R0+URZ], R229 ;  /* 0x000000e5000085a7 */ /* 0x000324000800007f */
[----:B-1----:R1:W5:Y:S02]  /*104d0*/  LDL.LU R0, [R1+0x90] ;  /* 0x0000900001007983 */ /* 0x0023640000300800 */
[----:B-1--4-:R-:W-:Y:S05]  /*104e0*/  @!P0 BRA `(.L_x_27) ;  /* 0xfffffffc00e48947 */ /* 0x012fea000383ffff */
[----:B------:R-:W-:Y:S05]  /*104f0*/  BRA `(.L_x_26) ;  /* 0xffffff2800d07947 */ /* 0x000fea000383ffff */
.L_x_304:
[----:B------:R-:W-:Y:S01]  /*10500*/  BSSY B1, `(.L_x_322) ;  /* 0x0000006000017945 */ /* 0x000fe20003800000 */
[----:B------:R-:W-:-:S07]  /*10510*/  IMAD.MOV.U32 R2, RZ, RZ, -0x1 ;  /* 0xffffffffff027424 */ /* 0x000fce00078e00ff */
[----:B------:R-:W-:Y:S05]  /*10520*/  WARPSYNC.COLLECTIVE R2, `(.L_x_323) ;  /* 0x00000000020c7348 */ /* 0x000fea0003c00000 */
[----:B------:R-:W-:Y:S02]  /*10530*/  ELECT P0, UR62, PT ;  /* 0x00000000003e782f */ /* 0x000fe40003800000 */
[----:B------:R-:W-:Y:S01]  /*10540*/  MOV R2, UR62 ;  /* 0x0000003e00027c02 */ /* 0x000fe20008000f00 */
[----:B------:R-:W-:Y:S10]  /*10550*/  ENDCOLLECTIVE ;  /* 0x000000000000791b */ /* 0x000ff40003800000 */
.L_x_323:
[----:B------:R-:W-:Y:S05]  /*10560*/  BSYNC B1 ;  /* 0x0000000000017941 */ /* 0x000fea0003800000 */
.L_x_322:
[----:B------:R-:W-:Y:S05]  /*10570*/  BRA `(.L_x_324) ;  /* 0xfffffff000287947 */ /* 0x000fea000383ffff */
.L_x_307:
[----:B0-----:R0:W2:Y:S02]  /*10580*/  SYNCS.PHASECHK.TRANS64.TRYWAIT P0, [R11+URZ+0x18], R4 ;  /* 0x000018040b0075a7 */ /* 0x0010a4000800017f */
[----:B--2---:R-:W-:Y:S05]  /*10590*/  @!P0 NANOSLEEP.SYNCS 0x989680 ;  /* 0x009896800000895d */ /* 0x004fea0003900000 */
[----:B------:R-:W2:Y:S02]  /*105a0*/  @!P0 SYNCS.PHASECHK.TRANS64 P0, [R11+URZ+0x18], R4 ;  /* 0x000018040b0085a7 */ /* 0x000ea4000800007f */
[----:B--2---:R-:W-:Y:S05]  /*105b0*/  @!P0 BRA `(.L_x_307) ;  /* 0xfffffffc00f08947 */ /* 0x004fea000383ffff */
[----:B------:R-:W-:Y:S05]  /*105c0*/  BRA `(.L_x_325) ;  /* 0xfffffff000687947 */ /* 0x000fea000383ffff */
.L_x_315:
[----:B------:R-:W-:Y:S01]  /*105d0*/  BSSY B0, `(.L_x_326) ;  /* 0x0000006000007945 */ /* 0x000fe20003800000 */
[----:B------:R-:W-:-:S07]  /*105e0*/  IMAD.MOV.U32 R2, RZ, RZ, -0x1 ;  /* 0xffffffffff027424 */ /* 0x000fce00078e00ff */
[----:B------:R-:W-:Y:S05]  /*105f0*/  WARPSYNC.COLLECTIVE R2, `(.L_x_327) ;  /* 0x00000000020c7348 */ /* 0x000fea0003c00000 */
[----:B------:R-:W-:Y:S02]  /*10600*/  ELECT P0, UR62, PT ;  /* 0x00000000003e782f */ /* 0x000fe40003800000 */
[----:B------:R-:W-:Y:S01]  /*10610*/  MOV R2, UR62 ;  /* 0x0000003e00027c02 */ /* 0x000fe20008000f00 */
[----:B------:R-:W-:Y:S10]  /*10620*/  ENDCOLLECTIVE ;  /* 0x000000000000791b */ /* 0x000ff40003800000 */
.L_x_327:
[----:B------:R-:W-:Y:S05]  /*10630*/  BSYNC B0 ;  /* 0x0000000000007941 */ /* 0x000fea0003800000 */
.L_x_326:
[----:B------:R-:W-:Y:S05]  /*10640*/  BRA `(.L_x_328) ;  /* 0xfffffff800e07947 */ /* 0x000fea000383ffff */
.L_x_319:
[----:B0-----:R0:W1:Y:S02]  /*10650*/  SYNCS.PHASECHK.TRANS64.TRYWAIT P0, [R7+URZ], R2 ;  /* 0x00000002070075a7 */ /* 0x001064000800017f */
[----:B-1----:R-:W-:Y:S05]  /*10660*/  @!P0 NANOSLEEP.SYNCS 0x989680 ;  /* 0x009896800000895d */ /* 0x002fea0003900000 */
[----:B------:R-:W1:Y:S02]  /*10670*/  @!P0 SYNCS.PHASECHK.TRANS64 P0, [R7+URZ], R2 ;  /* 0x00000002070085a7 */ /* 0x000e64000800007f */
[----:B-1----:R-:W-:Y:S05]  /*10680*/  @!P0 BRA `(.L_x_319) ;  /* 0xfffffffc00f08947 */ /* 0x002fea000383ffff */
[----:B------:R-:W-:Y:S05]  /*10690*/  BRA `(.L_x_329) ;  /* 0xfffffffc00247947 */ /* 0x000fea000383ffff */
.L_x_320:
[----:B0-----:R0:W1:Y:S02]  /*106a0*/  SYNCS.PHASECHK.TRANS64.TRYWAIT P0, [R9+URZ], R4 ;  /* 0x00000004090075a7 */ /* 0x001064000800017f */
[----:B-1----:R-:W-:Y:S05]  /*106b0*/  @!P0 NANOSLEEP.SYNCS 0x989680 ;  /* 0x009896800000895d */ /* 0x002fea0003900000 */
[----:B------:R-:W1:Y:S02]  /*106c0*/  @!P0 SYNCS.PHASECHK.TRANS64 P0, [R9+URZ], R4 ;  /* 0x00000004090085a7 */ /* 0x000e64000800007f */
[----:B-1----:R-:W-:Y:S05]  /*106d0*/  @!P0 BRA `(.L_x_320) ;  /* 0xfffffffc00f08947 */ /* 0x002fea000383ffff */
[----:B------:R-:W-:Y:S05]  /*106e0*/  BRA `(.L_x_330) ;  /* 0xfffffffc002c7947 */ /* 0x000fea000383ffff */
.L_x_331:
[----:B------:R-:W-:-:S00]  /*106f0*/  BRA `(.L_x_331) ;  /* 0xfffffffc00fc7947 */ /* 0x000fc0000383ffff */
[----:B------:R-:W-:-:S00]  /*10700*/  NOP ;  /* 0x0000000000007918 */ /* 0x000fc00000000000 */
[----:B------:R-:W-:-:S00]  /*10710*/  NOP ;  /* 0x0000000000007918 */ /* 0x000fc00000000000 */
[----:B------:R-:W-:-:S00]  /*10720*/  NOP ;  /* 0x0000000000007918 */ /* 0x000fc00000000000 */
[----:B------:R-:W-:-:S00]  /*10730*/  NOP ;  /* 0x0000000000007918 */ /* 0x000fc00000000000 */
[----:B------:R-:W-:-:S00]  /*10740*/  NOP ;  /* 0x0000000000007918 */ /* 0x000fc00000000000 */
[----:B------:R-:W-:-:S00]  /*10750*/  NOP ;  /* 0x0000000000007918 */ /* 0x000fc00000000000 */
[----:B------:R-:W-:-:S00]  /*10760*/  NOP ;  /* 0x0000000000007918 */ /* 0x000fc00000000000 */
[----:B------:R-:W-:-:S00]  /*10770*/  NOP ;  /* 0x0000000000007918 */ /* 0x000fc00000000000 */
.L_x_332:


//--------------------- .nv.shared._ZN7cutlass13device_kernelINS_4gemm6kernel13GemmUniversalIN4cute5tupleIJiiiiEEENS1_10collective13CollectiveMmaINS1_37MainloopSm90TmaGmmaWarpSpecializedFP8ILi3ENS5_IJNS4_1CILi2EEESB_NSA_ILi1EEEEEENS1_35KernelTmaWarpSpecializedCooperativeEEENS5_IJNSA_ILi256EEENSA_ILi128EEENSA_ILi32EEEEEENS_12float_e5m2_tENS5_IJlSC_lEEESK_SL_NS4_8TiledMMAINS4_8MMA_AtomIJNS4_4SM904GMMA31MMA_64x128x32_F32E5M2E5M2_SS_TNILNSP_7ScaleInE1ELSR_1EEEEEENS4_6LayoutINS5_IJSB_SC_SC_EEENS5_IJSC_NSA_ILi0EEESW_EEEEENS5_IJNS4_10UnderscoreESZ_SZ_EEEEENS4_23SM90_TMA_LOAD_MULTICASTENS4_14ComposedLayoutINS4_7SwizzleILi1ELi4ELi3EEENS4_18smem_ptr_flag_bitsILi8EEENSU_INS5_IJNSA_ILi8EEESI_EEENS5_IJSI_SC_EEEEEEEvNS4_8identityES12_S1C_vS1D_EENS_8epilogue10collective6detail29Sm90TmaWarpSpecializedAdapterINS1G_15DefaultEpilogueISK_SL_SL_NS1F_6thread17LinearCombinationISK_Li1EffLNS1K_9ScaleType4KindE0ELNS_15FloatRoundStyleE2ESK_EENS1_15EpilogueDefaultEEEEEvvEEEEvNT_6ParamsE --------------------------
	.section	.nv.shared._ZN7cutlass13device_kernelINS_4gemm6kernel13GemmUniversalIN4cute5tupleIJiiiiEEENS1_10collective13CollectiveMmaINS1_37MainloopSm90TmaGmmaWarpSpecializedFP8ILi3ENS5_IJNS4_1CILi2EEESB_NSA_ILi1EEEEEENS1_35KernelTmaWarpSpecializedCooperativeEEENS5_IJNSA_ILi256EEENSA_ILi128EEENSA_ILi32EEEEEENS_12float_e5m2_tENS5_IJlSC_lEEESK_SL_NS4_8TiledMMAINS4_8MMA_AtomIJNS4_4SM904GMMA31MMA_64x128x32_F32E5M2E5M2_SS_TNILNSP_7ScaleInE1ELSR_1EEEEEENS4_6LayoutINS5_IJSB_SC_SC_EEENS5_IJSC_NSA_ILi0EEESW_EEEEENS5_IJNS4_10UnderscoreESZ_SZ_EEEEENS4_23SM90_TMA_LOAD_MULTICASTENS4_14ComposedLayoutINS4_7SwizzleILi1ELi4ELi3EEENS4_18smem_ptr_flag_bitsILi8EEENSU_INS5_IJNSA_ILi8EEESI_EEENS5_IJSI_SC_EEEEEEEvNS4_8identityES12_S1C_vS1D_EENS_8epilogue10collective6detail29Sm90TmaWarpSpecializedAdapterINS1G_15DefaultEpilogueISK_SL_SL_NS1F_6thread17LinearCombinationISK_Li1EffLNS1K_9ScaleType4KindE0ELNS_15FloatRoundStyleE2ESK_EENS1_15EpilogueDefaultEEEEEvvEEEEvNT_6ParamsE,"aw",@nobits
	.sectionflags	@""
	.align	16
	.zero		1024


//--------------------- .nv.shared.reserved.0     --------------------------
	.section	.nv.shared.reserved.0,"aw",@nobits
	.weak		__nv_reservedSMEM_offset_0_alias
	.size		__nv_reservedSMEM_offset_0_alias, 0, 0
	.other		__nv_reservedSMEM_offset_0_alias,@"STO_CUDA_RESERVED_SHARED STV_DEFAULT"
__nv_reservedSMEM_offset_0_alias:
	.zero		0


//--------------------- .nv.global                --------------------------
	.section	.nv.global,"aw",@nobits
.nv.global:
	.type		_ZN39_INTERNAL_3733b232_4_k_cu_01f88ea1_51924cute1_E,@object
	.size		_ZN39_INTERNAL_3733b232_4_k_cu_01f88ea1_51924cute1_E,(_ZN39_INTERNAL_3733b232_4_k_cu_01f88ea1_51924cuda3std3__45__cpo6cbeginE - _ZN39_INTERNAL_3733b232_4_k_cu_01f88ea1_51924cute1_E)
_ZN39_INTERNAL_3733b232_4_k_cu_01f88ea1_51924cute1_E:
	.zero		1
	.type		_ZN39_INTERNAL_3733b232_4_k_cu_01f88ea1_51924cuda3std3__45__cpo6cbeginE,@object
	.size		_ZN39_INTERNAL_3733b232_4_k_cu_01f88ea1_51924cuda3std3__45__cpo6cbeginE,(_ZN39_INTERNAL_3733b232_4_k_cu_01f88ea1_51924cuda3std3__48in_placeE - _ZN39_INTERNAL_3733b232_4_k_cu_01f88ea1_51924cuda3std3__45__cpo6cbeginE)
_ZN39_INTERNAL_3733b232_4_k_cu_01f88ea1_51924cuda3std3__45__cpo6cbeginE:
	.zero		1
	.type		_ZN39_INTERNAL_3733b232_4_k_cu_01f88ea1_51924cuda3std3__48in_placeE,@object
	.size		_ZN39_INTERNAL_3733b232_4_k_cu_01f88ea1_51924cuda3std3__48in_placeE,(_ZN39_INTERNAL_3733b232_4_k_cu_01f88ea1_51924cuda3std6ranges3__45__cpo9iter_moveE - _ZN39_INTERNAL_3733b232_4_k_cu_01f88ea1_51924cuda3std3__48in_placeE)
_ZN39_INTERNAL_3733b232_4_k_cu_01f88ea1_51924cuda3std3__48in_placeE:
	.zero		1
	.type		_ZN39_INTERNAL_3733b232_4_k_cu_01f88ea1_51924cuda3std6ranges3__45__cpo9iter_moveE,@object
	.size		_ZN39_INTERNAL_3733b232_4_k_cu_01f88ea1_51924cuda3std6ranges3__45__cpo9iter_moveE,(_ZN39_INTERNAL_3733b232_4_k_cu_01f88ea1_51924cuda3std3__45__cpo5beginE - _ZN39_INTERNAL_3733b232_4_k_cu_01f88ea1_51924cuda3std6ranges3__45__cpo9iter_moveE)
_ZN39_INTERNAL_3733b232_4_k_cu_01f88ea1_51924cuda3std6ranges3__45__cpo9iter_moveE:
	.zero		1
	.type		_ZN39_INTERNAL_3733b232_4_k_cu_01f88ea1_51924cuda3std3__45__cpo5beginE,@object
	.size		_ZN39_INTERNAL_3733b232_4_k_cu_01f88ea1_51924cuda3std3__45__cpo5beginE,(_ZN39_INTERNAL_3733b232_4_k_cu_01f88ea1_51924cuda3std3__441_GLOBAL__N__3733b232_4_k_cu_01f88ea1_51926ignoreE - _ZN39_INTERNAL_3733b232_4_k_cu_01f88ea1_51924cuda3std3__45__cpo5beginE)
_ZN39_INTERNAL_3733b232_4_k_cu_01f88ea1_51924cuda3std3__45__cpo5beginE:
	.zero		1
	.type		_ZN39_INTERNAL_3733b232_4_k_cu_01f88ea1_51924cuda3std3__441_GLOBAL__N__3733b232_4_k_cu_01f88ea1_51926ignoreE,@object
	.size		_ZN39_INTERNAL_3733b232_4_k_cu_01f88ea1_51924cuda3std3__441_GLOBAL__N__3733b232_4_k_cu_01f88ea1_51926ignoreE,(_ZN39_INTERNAL_3733b232_4_k_cu_01f88ea1_51924cute7productE - _ZN39_INTERNAL_3733b232_4_k_cu_01f88ea1_51924cuda3std3__441_GLOBAL__N__3733b232_4_k_cu_01f88ea1_51926ignoreE)
_ZN39_INTERNAL_3733b232_4_k_cu_01f88ea1_51924cuda3std3__441_GLOBAL__N__3733b232_4_k_cu_01f88ea1_51926ignoreE:
	.zero		1
	.type		_ZN39_INTERNAL_3733b232_4_k_cu_01f88ea1_51924cute7productE,@object
	.size		_ZN39_INTERNAL_3733b232_4_k_cu_01f88ea1_51924cute7productE,(_ZN39_INTERNAL_3733b232_4_k_cu_01f88ea1_51924cuda3std3__45__cpo3endE - _ZN39_INTERNAL_3733b232_4_k_cu_01f88ea1_51924cute7productE)
_ZN39_INTERNAL_3733b232_4_k_cu_01f88ea1_51924cute7productE:
	.zero		1
	.type		_ZN39_INTERNAL_3733b232_4_k_cu_01f88ea1_51924cuda3std3__45__cpo3endE,@object
	.size		_ZN39_INTERNAL_3733b232_4_k_cu_01f88ea1_51924cuda3std3__45__cpo3endE,(_ZN39_INTERNAL_3733b232_4_k_cu_01f88ea1_51924cuda3std3__419piecewise_constructE - _ZN39_INTERNAL_3733b232_4_k_cu_01f88ea1_51924cuda3std3__45__cpo3endE)
_ZN39_INTERNAL_3733b232_4_k_cu_01f88ea1_51924cuda3std3__45__cpo3endE:
	.zero		1
	.type		_ZN39_INTERNAL_3733b232_4_k_cu_01f88ea1_51924cuda3std3__419piecewise_constructE,@object
	.size		_ZN39_INTERNAL_3733b232_4_k_cu_01f88ea1_51924cuda3std3__419piecewise_constructE,(_ZN39_INTERNAL_3733b232_4_k_cu_01f88ea1_51924cuda3std3__45__cpo4cendE - _ZN39_INTERNAL_3733b232_4_k_cu_01f88ea1_51924cuda3std3__419piecewise_constructE)
_ZN39_INTERNAL_3733b232_4_k_cu_01f88ea1_51924cuda3std3__419piecewise_constructE:
	.zero		1
	.type		_ZN39_INTERNAL_3733b232_4_k_cu_01f88ea1_51924cuda3std3__45__cpo4cendE,@object
	.size		_ZN39_INTERNAL_3733b232_4_k_cu_01f88ea1_51924cuda3std3__45__cpo4cendE,(_ZN39_INTERNAL_3733b232_4_k_cu_01f88ea1_51924cuda3std6ranges3__45__cpo4swapE - _ZN39_INTERNAL_3733b232_4_k_cu_01f88ea1_51924cuda3std3__45__cpo4cendE)
_ZN39_INTERNAL_3733b232_4_k_cu_01f88ea1_51924cuda3std3__45__cpo4cendE:
	.zero		1
	.type		_ZN39_INTERNAL_3733b232_4_k_cu_01f88ea1_51924cuda3std6ranges3__45__cpo4swapE,@object
	.size		_ZN39_INTERNAL_3733b232_4_k_cu_01f88ea1_51924cuda3std6ranges3__45__cpo4swapE,(.L_7 - _ZN39_INTERNAL_3733b232_4_k_cu_01f88ea1_51924cuda3std6ranges3__45__cpo4swapE)
_ZN39_INTERNAL_3733b232_4_k_cu_01f88ea1_51924cuda3std6ranges3__45__cpo4swapE:
	.zero		1
.L_7:


//--------------------- .nv.constant0._ZN7cutlass13device_kernelINS_4gemm6kernel13GemmUniversalIN4cute5tupleIJiiiiEEENS1_10collective13CollectiveMmaINS1_37MainloopSm90TmaGmmaWarpSpecializedFP8ILi3ENS5_IJNS4_1CILi2EEESB_NSA_ILi1EEEEEENS1_35KernelTmaWarpSpecializedCooperativeEEENS5_IJNSA_ILi256EEENSA_ILi128EEENSA_ILi32EEEEEENS_12float_e5m2_tENS5_IJlSC_lEEESK_SL_NS4_8TiledMMAINS4_8MMA_AtomIJNS4_4SM904GMMA31MMA_64x128x32_F32E5M2E5M2_SS_TNILNSP_7ScaleInE1ELSR_1EEEEEENS4_6LayoutINS5_IJSB_SC_SC_EEENS5_IJSC_NSA_ILi0EEESW_EEEEENS5_IJNS4_10UnderscoreESZ_SZ_EEEEENS4_23SM90_TMA_LOAD_MULTICASTENS4_14ComposedLayoutINS4_7SwizzleILi1ELi4ELi3EEENS4_18smem_ptr_flag_bitsILi8EEENSU_INS5_IJNSA_ILi8EEESI_EEENS5_IJSI_SC_EEEEEEEvNS4_8identityES12_S1C_vS1D_EENS_8epilogue10collective6detail29Sm90TmaWarpSpecializedAdapterINS1G_15DefaultEpilogueISK_SL_SL_NS1F_6thread17LinearCombinationISK_Li1EffLNS1K_9ScaleType4KindE0ELNS_15FloatRoundStyleE2ESK_EENS1_15EpilogueDefaultEEEEEvvEEEEvNT_6ParamsE --------------------------
	.section	.nv.constant0._ZN7cutlass13device_kernelINS_4gemm6kernel13GemmUniversalIN4cute5tupleIJiiiiEEENS1_10collective13CollectiveMmaINS1_37MainloopSm90TmaGmmaWarpSpecializedFP8ILi3ENS5_IJNS4_1CILi2EEESB_NSA_ILi1EEEEEENS1_35KernelTmaWarpSpecializedCooperativeEEENS5_IJNSA_ILi256EEENSA_ILi128EEENSA_ILi32EEEEEENS_12float_e5m2_tENS5_IJlSC_lEEESK_SL_NS4_8TiledMMAINS4_8MMA_AtomIJNS4_4SM904GMMA31MMA_64x128x32_F32E5M2E5M2_SS_TNILNSP_7ScaleInE1ELSR_1EEEEEENS4_6LayoutINS5_IJSB_SC_SC_EEENS5_IJSC_NSA_ILi0EEESW_EEEEENS5_IJNS4_10UnderscoreESZ_SZ_EEEEENS4_23SM90_TMA_LOAD_MULTICASTENS4_14ComposedLayoutINS4_7SwizzleILi1ELi4ELi3EEENS4_18smem_ptr_flag_bitsILi8EEENSU_INS5_IJNSA_ILi8EEESI_EEENS5_IJSI_SC_EEEEEEEvNS4_8identityES12_S1C_vS1D_EENS_8epilogue10collective6detail29Sm90TmaWarpSpecializedAdapterINS1G_15DefaultEpilogueISK_SL_SL_NS1F_6thread17LinearCombinationISK_Li1EffLNS1K_9ScaleType4KindE0ELNS_15FloatRoundStyleE2ESK_EENS1_15EpilogueDefaultEEEEEvvEEEEvNT_6ParamsE,"a",@progbits
	.sectionflags	@""
	.align	4
.nv.constant0._ZN7cutlass13device_kernelINS_4gemm6kernel13GemmUniversalIN4cute5tupleIJiiiiEEENS1_10collective13CollectiveMmaINS1_37MainloopSm90TmaGmmaWarpSpecializedFP8ILi3ENS5_IJNS4_1CILi2EEESB_NSA_ILi1EEEEEENS1_35KernelTmaWarpSpecializedCooperativeEEENS5_IJNSA_ILi256EEENSA_ILi128EEENSA_ILi32EEEEEENS_12float_e5m2_tENS5_IJlSC_lEEESK_SL_NS4_8TiledMMAINS4_8MMA_AtomIJNS4_4SM904GMMA31MMA_64x128x32_F32E5M2E5M2_SS_TNILNSP_7ScaleInE1ELSR_1EEEEEENS4_6LayoutINS5_IJSB_SC_SC_EEENS5_IJSC_NSA_ILi0EEESW_EEEEENS5_IJNS4_10UnderscoreESZ_SZ_EEEEENS4_23SM90_TMA_LOAD_MULTICASTENS4_14ComposedLayoutINS4_7SwizzleILi1ELi4ELi3EEENS4_18smem_ptr_flag_bitsILi8EEENSU_INS5_IJNSA_ILi8EEESI_EEENS5_IJSI_SC_EEEEEEEvNS4_8identityES12_S1C_vS1D_EENS_8epilogue10collective6detail29Sm90TmaWarpSpecializedAdapterINS1G_15DefaultEpilogueISK_SL_SL_NS1F_6thread17LinearCombinationISK_Li1EffLNS1K_9ScaleType4KindE0ELNS_15FloatRoundStyleE2ESK_EENS1_15EpilogueDefaultEEEEEvvEEEEvNT_6ParamsE:
	.zero		1664


//--------------------- SYMBOLS --------------------------

	.type		.nv.reservedSmem.offset0,@object
	.size		.nv.reservedSmem.offset0,0x4
